	.target	sm_90a

	.elftype	@"ET_EXEC"


//--------------------- .note.nv.tkinfo           --------------------------
	.section	.note.nv.tkinfo,"",@"SHT_NOTE"
	.sectionflags	@"SHF_NOTE_NV_TKINFO"
	.tkinfo
        /*0018*/ 	.word	0x00000002
        /*0030*/ 	.string	""
        /*0030*/ 	.string	"ptxas"
        /*0030*/ 	.string	"Cuda compilation tools, release 13.0, V13.0.88"
        /*0030*/ 	.string	"Build cuda_13.0.r13.0/compiler.36424714_0"
        /*0030*/ 	.string	"-v  -suppress-debug-info  -lineinfo  -arch sm_90a "



//--------------------- .note.nv.cuinfo           --------------------------
	.section	.note.nv.cuinfo,"",@"SHT_NOTE"
	.sectionflags	@"SHF_NOTE_NV_CUINFO"
        /*0018*/ 	.short	0x0002
        /*001a*/ 	.short	0x005a
        /*001c*/ 	.short	0x0082
	.zero		2


//--------------------- .nv.info                  --------------------------
	.section	.nv.info,"",@"SHT_CUDA_INFO"
	.align	4


	//----- nvinfo : EIATTR_REGCOUNT
	.align		4
        /*0000*/ 	.byte	0x04, 0x2f
        /*0002*/ 	.short	(.L_1 - .L_0)
	.align		4
.L_0:
        /*0004*/ 	.word	index@(gluon_wgmma)
        /*0008*/ 	.word	0x0000005a


	//----- nvinfo : EIATTR_FRAME_SIZE
	.align		4
.L_1:
        /*000c*/ 	.byte	0x04, 0x11
        /*000e*/ 	.short	(.L_3 - .L_2)
	.align		4
.L_2:
        /*0010*/ 	.word	index@(gluon_wgmma)
        /*0014*/ 	.word	0x00000000


	//----- nvinfo : EIATTR_MIN_STACK_SIZE
	.align		4
.L_3:
        /*0018*/ 	.byte	0x04, 0x12
        /*001a*/ 	.short	(.L_5 - .L_4)
	.align		4
.L_4:
        /*001c*/ 	.word	index@(gluon_wgmma)
        /*0020*/ 	.word	0x00000000
.L_5:


//--------------------- .nv.compat                --------------------------
	.section	.nv.compat,"",@"SHT_CUDA_COMPAT_INFO"
	.align	4
        /*0000*/ 	.byte	0x02, 0x09, 0x01, 0x00, 0x02, 0x02, 0x04, 0x00, 0x02, 0x05, 0x05, 0x00, 0x03, 0x07, 0x01, 0x01
        /*0010*/ 	.byte	0x02, 0x03, 0x03, 0x00, 0x02, 0x06, 0x01, 0x00, 0x04, 0x0b, 0x08, 0x00, 0x00, 0x00, 0x00, 0x00
        /*0020*/ 	.byte	0x00, 0x00, 0x00, 0x00


//--------------------- .nv.info.gluon_wgmma      --------------------------
	.section	.nv.info.gluon_wgmma,"",@"SHT_CUDA_INFO"
	.sectionflags	@""
	.align	4


	//----- nvinfo : EIATTR_CUDA_API_VERSION
	.align		4
        /*0000*/ 	.byte	0x04, 0x37
        /*0002*/ 	.short	(.L_7 - .L_6)
.L_6:
        /*0004*/ 	.word	0x00000082


	//----- nvinfo : EIATTR_KPARAM_INFO
	.align		4
.L_7:
        /*0008*/ 	.byte	0x04, 0x17
        /*000a*/ 	.short	(.L_9 - .L_8)
.L_8:
        /*000c*/ 	.word	0x00000000
        /*0010*/ 	.short	0x000a
        /*0012*/ 	.short	0x0048
        /*0014*/ 	.byte	0x00, 0xf4, 0x21, 0x00


	//----- nvinfo : EIATTR_KPARAM_INFO
	.align		4
.L_9:
        /*0018*/ 	.byte	0x04, 0x17
        /*001a*/ 	.short	(.L_11 - .L_10)
.L_10:
        /*001c*/ 	.word	0x00000000
        /*0020*/ 	.short	0x0009
        /*0022*/ 	.short	0x0040
        /*0024*/ 	.byte	0x00, 0xf4, 0x21, 0x00


	//----- nvinfo : EIATTR_KPARAM_INFO
	.align		4
.L_11:
        /*0028*/ 	.byte	0x04, 0x17
        /*002a*/ 	.short	(.L_13 - .L_12)
.L_12:
        /*002c*/ 	.word	0x00000000
        /*0030*/ 	.short	0x0008
        /*0032*/ 	.short	0x0038
        /*0034*/ 	.byte	0x00, 0xf0, 0x21, 0x00


	//----- nvinfo : EIATTR_KPARAM_INFO
	.align		4
.L_13:
        /*0038*/ 	.byte	0x04, 0x17
        /*003a*/ 	.short	(.L_15 - .L_14)
.L_14:
        /*003c*/ 	.word	0x00000000
        /*0040*/ 	.short	0x0007
        /*0042*/ 	.short	0x0030
        /*0044*/ 	.byte	0x00, 0xf0, 0x21, 0x00


	//----- nvinfo : EIATTR_KPARAM_INFO
	.align		4
.L_15:
        /*0048*/ 	.byte	0x04, 0x17
        /*004a*/ 	.short	(.L_17 - .L_16)
.L_16:
        /*004c*/ 	.word	0x00000000
        /*0050*/ 	.short	0x0006
        /*0052*/ 	.short	0x0028
        /*0054*/ 	.byte	0x00, 0xf0, 0x21, 0x00


	//----- nvinfo : EIATTR_KPARAM_INFO
	.align		4
.L_17:
        /*0058*/ 	.byte	0x04, 0x17
        /*005a*/ 	.short	(.L_19 - .L_18)
.L_18:
        /*005c*/ 	.word	0x00000000
        /*0060*/ 	.short	0x0005
        /*0062*/ 	.short	0x0020
        /*0064*/ 	.byte	0x00, 0xf0, 0x11, 0x00


	//----- nvinfo : EIATTR_KPARAM_INFO
	.align		4
.L_19:
        /*0068*/ 	.byte	0x04, 0x17
        /*006a*/ 	.short	(.L_21 - .L_20)
.L_20:
        /*006c*/ 	.word	0x00000000
        /*0070*/ 	.short	0x0004
        /*0072*/ 	.short	0x001c
        /*0074*/ 	.byte	0x00, 0xf0, 0x11, 0x00


	//----- nvinfo : EIATTR_KPARAM_INFO
	.align		4
.L_21:
        /*0078*/ 	.byte	0x04, 0x17
        /*007a*/ 	.short	(.L_23 - .L_22)
.L_22:
        /*007c*/ 	.word	0x00000000
        /*0080*/ 	.short	0x0003
        /*0082*/ 	.short	0x0018
        /*0084*/ 	.byte	0x00, 0xf0, 0x11, 0x00


	//----- nvinfo : EIATTR_KPARAM_INFO
	.align		4
.L_23:
        /*0088*/ 	.byte	0x04, 0x17
        /*008a*/ 	.short	(.L_25 - .L_24)
.L_24:
        /*008c*/ 	.word	0x00000000
        /*0090*/ 	.short	0x0002
        /*0092*/ 	.short	0x0010
        /*0094*/ 	.byte	0x00, 0xf4, 0x21, 0x00


	//----- nvinfo : EIATTR_KPARAM_INFO
	.align		4
.L_25:
        /*0098*/ 	.byte	0x04, 0x17
        /*009a*/ 	.short	(.L_27 - .L_26)
.L_26:
        /*009c*/ 	.word	0x00000000
        /*00a0*/ 	.short	0x0001
        /*00a2*/ 	.short	0x0008
        /*00a4*/ 	.byte	0x00, 0xf4, 0x21, 0x00


	//----- nvinfo : EIATTR_KPARAM_INFO
	.align		4
.L_27:
        /*00a8*/ 	.byte	0x04, 0x17
        /*00aa*/ 	.short	(.L_29 - .L_28)
.L_28:
        /*00ac*/ 	.word	0x00000000
        /*00b0*/ 	.short	0x0000
        /*00b2*/ 	.short	0x0000
        /*00b4*/ 	.byte	0x00, 0xf4, 0x21, 0x00


	//----- nvinfo : EIATTR_SPARSE_MMA_MASK
	.align		4
.L_29:
        /*00b8*/ 	.byte	0x03, 0x50
        /*00ba*/ 	.short	0x0000


	//----- nvinfo : EIATTR_MAXREG_COUNT
	.align		4
        /*00bc*/ 	.byte	0x03, 0x1b
        /*00be*/ 	.short	0x00ff


	//----- nvinfo : EIATTR_NUM_BARRIERS
	.align		4
        /*00c0*/ 	.byte	0x02, 0x4c
        /*00c2*/ 	.byte	0x01
	.zero		1


	//----- nvinfo : EIATTR_MERCURY_ISA_VERSION
	.align		4
        /*00c4*/ 	.byte	0x03, 0x5f
        /*00c6*/ 	.short	0x0101


	//----- nvinfo : EIATTR_INT_WARP_WIDE_INSTR_OFFSETS
	.align		4
        /*00c8*/ 	.byte	0x04, 0x31
        /*00ca*/ 	.short	(.L_31 - .L_30)


	//   ....[0]....
.L_30:
        /*00cc*/ 	.word	0x00001380


	//   ....[1]....
        /*00d0*/ 	.word	0x000013a0


	//   ....[2]....
        /*00d4*/ 	.word	0x000013b0


	//   ....[3]....
        /*00d8*/ 	.word	0x00001490


	//   ....[4]....
        /*00dc*/ 	.word	0x00001830


	//   ....[5]....
        /*00e0*/ 	.word	0x00001840


	//   ....[6]....
        /*00e4*/ 	.word	0x000018b0


	//   ....[7]....
        /*00e8*/ 	.word	0x000018c0


	//   ....[8]....
        /*00ec*/ 	.word	0x00001fa0


	//   ....[9]....
        /*00f0*/ 	.word	0x00001fb0


	//----- nvinfo : EIATTR_COOP_GROUP_MASK_REGIDS
	.align		4
.L_31:
        /*00f4*/ 	.byte	0x04, 0x29
        /*00f6*/ 	.short	(.L_33 - .L_32)


	//   ....[0]....
.L_32:
        /*00f8*/ 	.word	0xffffffff


	//   ....[1]....
        /*00fc*/ 	.word	0xffffffff


	//   ....[2]....
        /*0100*/ 	.word	0xffffffff


	//----- nvinfo : EIATTR_COOP_GROUP_INSTR_OFFSETS
	.align		4
.L_33:
        /*0104*/ 	.byte	0x04, 0x28
        /*0106*/ 	.short	(.L_35 - .L_34)


	//   ....[0]....
.L_34:
        /*0108*/ 	.word	0x00000140


	//   ....[1]....
        /*010c*/ 	.word	0x000006e0


	//   ....[2]....
        /*0110*/ 	.word	0x00000cb0


	//----- nvinfo : EIATTR_MBARRIER_INSTR_OFFSETS
	.align		4
.L_35:
        /*0114*/ 	.byte	0x04, 0x39
        /*0116*/ 	.short	(.L_37 - .L_36)


	//   ....[0]....
.L_36:
        /*0118*/ 	.word	0x000014f0
        /*011c*/ 	.word	0x000000ff
        /*0120*/ 	.word	0x00012000
        /*0124*/ 	.short	0x0100
        /*0126*/ 	.byte	0x14
	.zero		1


	//   ....[1]....
        /*0128*/ 	.word	0x00001510
        /*012c*/ 	.word	0x000000ff
        /*0130*/ 	.word	0x00012008
        /*0134*/ 	.short	0x0100
        /*0136*/ 	.byte	0x14
	.zero		1


	//   ....[2]....
        /*0138*/ 	.word	0x00001540
        /*013c*/ 	.word	0x000000ff
        /*0140*/ 	.word	0x00012010
        /*0144*/ 	.short	0x0100
        /*0146*/ 	.byte	0x14
	.zero		1


	//   ....[3]....
        /*0148*/ 	.word	0x00001970
        /*014c*/ 	.word	0x000000ff
        /*0150*/ 	.word	0x00012000
        /*0154*/ 	.short	0x010a
        /*0156*/ 	.byte	0x12
	.zero		1


	//   ....[4]....
        /*0158*/ 	.word	0x00001d50
        /*015c*/ 	.word	0x000000ff
        /*0160*/ 	.word	0x00012000
        /*0164*/ 	.short	0x0108
        /*0166*/ 	.byte	0x14
	.zero		1


	//   ....[5]....
        /*0168*/ 	.word	0x00001e30
        /*016c*/ 	.word	0x000000ff
        /*0170*/ 	.word	0x00012008
        /*0174*/ 	.short	0x0108
        /*0176*/ 	.byte	0x14
	.zero		1


	//   ....[6]....
        /*0178*/ 	.word	0x00001f10
        /*017c*/ 	.word	0x000000ff
        /*0180*/ 	.word	0x00012010
        /*0184*/ 	.short	0x0108
        /*0186*/ 	.byte	0x14
	.zero		1


	//   ....[7]....
        /*0188*/ 	.word	0x00002220
        /*018c*/ 	.word	0x000000ff
        /*0190*/ 	.word	0x00012000
        /*0194*/ 	.short	0x010a
        /*0196*/ 	.byte	0x12
	.zero		1


	//----- nvinfo : EIATTR_NUM_MBARRIERS
	.align		4
.L_37:
        /*0198*/ 	.byte	0x03, 0x38
        /*019a*/ 	.short	0x0003


	//----- nvinfo : EIATTR_EXIT_INSTR_OFFSETS
	.align		4
        /*019c*/ 	.byte	0x04, 0x1c
        /*019e*/ 	.short	(.L_39 - .L_38)


	//   ....[0]....
.L_38:
        /*01a0*/ 	.word	0x00002210


	//----- nvinfo : EIATTR_REQNTID
	.align		4
.L_39:
        /*01a4*/ 	.byte	0x04, 0x10
        /*01a6*/ 	.short	(.L_41 - .L_40)
.L_40:
        /*01a8*/ 	.word	0x00000080
        /*01ac*/ 	.word	0x00000001
        /*01b0*/ 	.word	0x00000001


	//----- nvinfo : EIATTR_CRS_STACK_SIZE
	.align		4
.L_41:
        /*01b4*/ 	.byte	0x04, 0x1e
        /*01b6*/ 	.short	(.L_43 - .L_42)
.L_42:
        /*01b8*/ 	.word	0x00000000


	//----- nvinfo : EIATTR_CBANK_PARAM_SIZE
	.align		4
.L_43:
        /*01bc*/ 	.byte	0x03, 0x19
        /*01be*/ 	.short	0x0050


	//----- nvinfo : EIATTR_PARAM_CBANK
	.align		4
        /*01c0*/ 	.byte	0x04, 0x0a
        /*01c2*/ 	.short	(.L_45 - .L_44)
	.align		4
.L_44:
        /*01c4*/ 	.word	index@(.nv.constant0.gluon_wgmma)
        /*01c8*/ 	.short	0x0210
        /*01ca*/ 	.short	0x0050


	//----- nvinfo : EIATTR_SW_WAR
	.align		4
.L_45:
        /*01cc*/ 	.byte	0x04, 0x36
        /*01ce*/ 	.short	(.L_47 - .L_46)
.L_46:
        /*01d0*/ 	.word	0x00000008
.L_47:


//--------------------- .nv.callgraph             --------------------------
	.section	.nv.callgraph,"",@"SHT_CUDA_CALLGRAPH"
	.align	4
	.sectionentsize	8
	.align		4
        /*0000*/ 	.word	0x00000000
	.align		4
        /*0004*/ 	.word	0xffffffff
	.align		4
        /*0008*/ 	.word	0x00000000
	.align		4
        /*000c*/ 	.word	0xfffffffe
	.align		4
        /*0010*/ 	.word	0x00000000
	.align		4
        /*0014*/ 	.word	0xfffffffd
	.align		4
        /*0018*/ 	.word	0x00000000
	.align		4
        /*001c*/ 	.word	0xfffffffc


//--------------------- .text.gluon_wgmma         --------------------------
	.section	.text.gluon_wgmma,"ax",@progbits
	.align	128
        .global         gluon_wgmma
        .type           gluon_wgmma,@function
        .size           gluon_wgmma,(.L_x_53 - gluon_wgmma)
        .other          gluon_wgmma,@"STO_CUDA_ENTRY STV_DEFAULT"
gluon_wgmma:
.text.gluon_wgmma:
[----:B------:R-:W-:Y:S01]  /*0000*/  LDC R1, c[0x0][0x28] ;  /* 0x00000a00ff017b82 */ /* 0x000fe20000000800 */
[----:B------:R-:W1:Y:S07]  /*0010*/  S2R R0, SR_TID.X ;  /* 0x0000000000007919 */ /* 0x000e6e0000002100 */
[----:B------:R-:W2:Y:S01]  /*0020*/  S2UR UR4, SR_CgaCtaId ;  /* 0x00000000000479c3 */ /* 0x000ea20000008800 */
[----:B------:R-:W-:Y:S01]  /*0030*/  UMOV UR20, 0x400 ;  /* 0x0000040000147882 */ /* 0x000fe20000000000 */
[----:B------:R-:W-:Y:S01]  /*0040*/  ULDC UR6, c[0x0][0xc] ;  /* 0x0000030000067ab9 */ /* 0x000fe20000000800 */
[----:B------:R-:W-:Y:S01]  /*0050*/  ULDC.64 UR32, c[0x0][0x250] ;  /* 0x0000940000207ab9 */ /* 0x000fe20000000a00 */
[----:B------:R-:W-:Y:S04]  /*0060*/  BSSY B0, `(.L_x_0) ;  /* 0x000001e000007945 */ /* 0x000fe80003800000 */
[----:B------:R-:W3:Y:S08]  /*0070*/  LDC R11, c[0x0][0x230] ;  /* 0x00008c00ff0b7b82 */ /* 0x000ef00000000800 */
[----:B------:R-:W-:Y:S08]  /*0080*/  S2UR UR23, SR_CTAID.Y ;  /* 0x00000000001779c3 */ /* 0x000ff00000002600 */
[----:B------:R-:W4:Y:S01]  /*0090*/  S2UR UR5, SR_CTAID.Z ;  /* 0x00000000000579c3 */ /* 0x000f220000002700 */
[----:B--2---:R-:W-:-:S03]  /*00a0*/  ULEA UR20, UR4, UR20, 0x18 ;  /* 0x0000001404147291 */ /* 0x004fc6000f8ec03f */
[----:B------:R-:W-:Y:S01]  /*00b0*/  ULDC UR4, c[0x0][0x10] ;  /* 0x0000040000047ab9 */ /* 0x000fe20000000800 */
[----:B-1----:R-:W-:-:S03]  /*00c0*/  LOP3.LUT R2, R0, 0x7f, RZ, 0xc0, !PT ;  /* 0x0000007f00027812 */ /* 0x002fc600078ec0ff */
[----:B------:R-:W1:Y:S01]  /*00d0*/  S2UR UR34, SR_CTAID.X ;  /* 0x00000000002279c3 */ /* 0x000e620000002500 */
[----:B---3--:R-:W-:Y:S01]  /*00e0*/  VIADD R8, R11, 0xffffffff ;  /* 0xffffffff0b087836 */ /* 0x008fe20000000000 */
[C---:B------:R-:W-:Y:S02]  /*00f0*/  ISETP.GE.U32.AND P0, PT, R2.reuse, 0x20, PT ;  /* 0x000000200200780c */ /* 0x040fe40003f06070 */
[C---:B------:R-:W-:Y:S02]  /*0100*/  ISETP.NE.U32.AND P2, PT, R2.reuse, RZ, PT ;  /* 0x000000ff0200720c */ /* 0x040fe40003f45070 */
[----:B------:R-:W-:Y:S02]  /*0110*/  LEA R4, R2, UR20, 0x2 ;  /* 0x0000001402047c11 */ /* 0x000fe4000f8e10ff */
[----:B------:R-:W2:Y:S07]  /*0120*/  LDC R3, c[0x0][0x228] ;  /* 0x00008a00ff037b82 */ /* 0x000eae0000000800 */
[----:B------:R3:W-:Y:S01]  /*0130*/  @!P0 STS [R4], RZ ;  /* 0x000000ff04008388 */ /* 0x0007e20000000800 */
[----:B------:R-:W-:-:S03]  /*0140*/  NOP ;  /* 0x0000000000007918 */ /* 0x000fc60000000000 */
[----:B------:R3:W-:Y:S01]  /*0150*/  @!P2 STS [UR20+0x20], R8 ;  /* 0x00002008ff00a988 */ /* 0x0007e20008000814 */
[----:B----4-:R-:W-:-:S04]  /*0160*/  UIMAD UR4, UR5, UR4, UR23 ;  /* 0x00000004050472a4 */ /* 0x010fc8000f8e0217 */
[----:B-1----:R-:W-:-:S04]  /*0170*/  UIMAD UR4, UR4, UR6, UR34 ;  /* 0x00000006040472a4 */ /* 0x002fc8000f8e0222 */
[----:B------:R-:W-:Y:S01]  /*0180*/  UIMAD UR5, UR4, 0x180, URZ ;  /* 0x00000180040578a4 */ /* 0x000fe2000f8e023f */
[----:B--2---:R-:W-:Y:S02]  /*0190*/  VIADD R3, R3, 0xffffffff ;  /* 0xffffffff03037836 */ /* 0x004fe40000000000 */
[----:B------:R-:W-:Y:S01]  /*01a0*/  UMOV UR4, URZ ;  /* 0x0000003f00047c82 */ /* 0x000fe20008000000 */
[----:B------:R-:W-:-:S04]  /*01b0*/  UIADD3 UR28, UP0, UR5, UR32, URZ ;  /* 0x00000020051c7290 */ /* 0x000fc8000ff1e03f */
[----:B------:R-:W-:Y:S01]  /*01c0*/  ULEA.HI.X.SX32 UR29, UR5, UR33, 0x1, UP0 ;  /* 0x00000021051d7291 */ /* 0x000fe200080f0e3f */
[----:B---3--:R-:W-:Y:S11]  /*01d0*/  @P2 BRA `(.L_x_1) ;  /* 0x0000000000182947 */ /* 0x008ff60003800000 */
[----:B------:R-:W1:Y:S01]  /*01e0*/  LDS R5, [UR20+0x8] ;  /* 0x00000814ff057984 */ /* 0x000e620008000800 */
[----:B------:R-:W2:Y:S01]  /*01f0*/  LDC.64 R12, c[0x0][0x210] ;  /* 0x00008400ff0c7b82 */ /* 0x000ea20000000a00 */
[----:B------:R-:W-:Y:S02]  /*0200*/  IMAD.MOV.U32 R6, RZ, RZ, 0x70 ;  /* 0x00000070ff067424 */ /* 0x000fe400078e00ff */
[----:B--2---:R2:W-:Y:S03]  /*0210*/  STS.64 [UR20], R12 ;  /* 0x0000000cff007988 */ /* 0x0045e60008000a14 */
[----:B-1----:R-:W-:-:S05]  /*0220*/  LOP3.LUT R5, R5, 0x10, R6, 0xd8, !PT ;  /* 0x0000001005057812 */ /* 0x002fca00078ed806 */
[----:B------:R2:W-:Y:S02]  /*0230*/  STS [UR20+0x8], R5 ;  /* 0x00000805ff007988 */ /* 0x0005e40008000814 */
.L_x_1:
[----:B------:R-:W-:Y:S05]  /*0240*/  BSYNC B0 ;  /* 0x0000000000007941 */ /* 0x000fea0003800000 */
.L_x_0:
[----:B------:R-:W-:Y:S04]  /*0250*/  BSSY B0, `(.L_x_2) ;  /* 0x000000a000007945 */ /* 0x000fe80003800000 */
[----:B------:R-:W-:Y:S05]  /*0260*/  @P2 BRA `(.L_x_3) ;  /* 0x0000000000202947 */ /* 0x000fea0003800000 */
[----:B--2---:R-:W1:Y:S01]  /*0270*/  LDS R5, [UR20+0x34] ;  /* 0x00003414ff057984 */ /* 0x004e620008000800 */
[----:B------:R-:W-:Y:S02]  /*0280*/  IMAD.MOV.U32 R6, RZ, RZ, 0x7f000000 ;  /* 0x7f000000ff067424 */ /* 0x000fe400078e00ff */
[----:B------:R-:W-:Y:S01]  /*0290*/  @!P2 IMAD.MOV.U32 R7, RZ, RZ, 0x7f ;  /* 0x0000007fff07a424 */ /* 0x000fe200078e00ff */
[----:B------:R-:W2:Y:S02]  /*02a0*/  @!P2 LDS R10, [UR20+0x38] ;  /* 0x00003814ff0aa984 */ /* 0x000ea40008000800 */
[----:B-1----:R-:W-:Y:S02]  /*02b0*/  LOP3.LUT R5, R5, 0xff000000, R6, 0xb8, !PT ;  /* 0xff00000005057812 */ /* 0x002fe400078eb806 */
[----:B--2---:R-:W-:-:S03]  /*02c0*/  @!P2 LOP3.LUT R6, R10, 0xff, R7, 0xb8, !PT ;  /* 0x000000ff0a06a812 */ /* 0x004fc600078eb807 */
[----:B------:R1:W-:Y:S04]  /*02d0*/  STS [UR20+0x34], R5 ;  /* 0x00003405ff007988 */ /* 0x0003e80008000814 */
[----:B------:R1:W-:Y:S02]  /*02e0*/  @!P2 STS [UR20+0x38], R6 ;  /* 0x00003806ff00a988 */ /* 0x0003e40008000814 */
.L_x_3:
[----:B------:R-:W-:Y:S05]  /*02f0*/  BSYNC B0 ;  /* 0x0000000000007941 */ /* 0x000fea0003800000 */
.L_x_2:
[----:B------:R-:W-:Y:S04]  /*0300*/  BSSY B0, `(.L_x_4) ;  /* 0x000000a000007945 */ /* 0x000fe80003800000 */
[----:B------:R-:W-:Y:S05]  /*0310*/  @P2 BRA `(.L_x_5) ;  /* 0x0000000000202947 */ /* 0x000fea0003800000 */
[----:B-12---:R-:W1:Y:S01]  /*0320*/  LDS R5, [UR20+0x1c] ;  /* 0x00001c14ff057984 */ /* 0x006e620008000800 */
[----:B------:R-:W2:Y:S03]  /*0330*/  LDC.64 R6, c[0x0][0x238] ;  /* 0x00008e00ff067b82 */ /* 0x000ea60000000a00 */
[----:B------:R3:W-:Y:S01]  /*0340*/  STS [UR20+0x24], R3 ;  /* 0x00002403ff007988 */ /* 0x0007e20008000814 */
[--C-:B--2---:R-:W-:Y:S02]  /*0350*/  SHF.R.U32.HI R10, RZ, 0x4, R7.reuse ;  /* 0x00000004ff0a7819 */ /* 0x104fe40000011607 */
[----:B------:R-:W-:-:S05]  /*0360*/  SHF.R.U64 R6, R6, 0x4, R7 ;  /* 0x0000000406067819 */ /* 0x000fca0000001207 */
[----:B------:R3:W-:Y:S01]  /*0370*/  STS [UR20+0xc], R6 ;  /* 0x00000c06ff007988 */ /* 0x0007e20008000814 */
[----:B-1----:R-:W-:-:S05]  /*0380*/  LOP3.LUT R5, R5, 0xf, R10, 0xb8, !PT ;  /* 0x0000000f05057812 */ /* 0x002fca00078eb80a */
[----:B------:R3:W-:Y:S02]  /*0390*/  STS [UR20+0x1c], R5 ;  /* 0x00001c05ff007988 */ /* 0x0007e40008000814 */
.L_x_5:
[----:B------:R-:W-:Y:S05]  /*03a0*/  BSYNC B0 ;  /* 0x0000000000007941 */ /* 0x000fea0003800000 */
.L_x_4:
[----:B------:R-:W-:Y:S04]  /*03b0*/  BSSY B1, `(.L_x_6) ;  /* 0x000001d000017945 */ /* 0x000fe80003800000 */
[----:B------:R-:W-:Y:S04]  /*03c0*/  BSSY B0, `(.L_x_7) ;  /* 0x0000018000007945 */ /* 0x000fe80003800000 */
[----:B------:R-:W-:Y:S05]  /*03d0*/  @P2 BRA `(.L_x_8) ;  /* 0x00000000001c2947 */ /* 0x000fea0003800000 */
[----:B-123--:R-:W1:Y:S02]  /*03e0*/  LDS R5, [UR20+0x34] ;  /* 0x00003414ff057984 */ /* 0x00ee640008000800 */
[----:B-1----:R-:W-:-:S05]  /*03f0*/  LOP3.LUT R5, R5, 0x7, RZ, 0xb8, !PT ;  /* 0x0000000705057812 */ /* 0x002fca00078eb8ff */
[----:B------:R1:W-:Y:S01]  /*0400*/  STS [UR20+0x34], R5 ;  /* 0x00003405ff007988 */ /* 0x0003e20008000814 */
[----:B------:R-:W-:Y:S05]  /*0410*/  @P2 BRA `(.L_x_9) ;  /* 0x00000000001c2947 */ /* 0x000fea0003800000 */
[----:B-1----:R-:W1:Y:S02]  /*0420*/  LDS R5, [UR20+0x34] ;  /* 0x00003414ff057984 */ /* 0x002e640008000800 */
[----:B-1----:R-:W-:-:S05]  /*0430*/  LOP3.LUT R5, R5, 0x38, RZ, 0xb8, !PT ;  /* 0x0000003805057812 */ /* 0x002fca00078eb8ff */
[----:B------:R4:W-:Y:S02]  /*0440*/  STS [UR20+0x34], R5 ;  /* 0x00003405ff007988 */ /* 0x0009e40008000814 */
.L_x_8:
[----:B------:R-:W-:Y:S05]  /*0450*/  @P2 BRA `(.L_x_10) ;  /* 0x00000000001c2947 */ /* 0x000fea0003800000 */
[----:B-1234-:R-:W1:Y:S02]  /*0460*/  LDS R5, [UR20+0x8] ;  /* 0x00000814ff057984 */ /* 0x01ee640008000800 */
[----:B-1----:R-:W-:-:S05]  /*0470*/  LOP3.LUT R5, R5, 0x780, RZ, 0xb8, !PT ;  /* 0x0000078005057812 */ /* 0x002fca00078eb8ff */
[----:B------:R2:W-:Y:S02]  /*0480*/  STS [UR20+0x8], R5 ;  /* 0x00000805ff007988 */ /* 0x0005e40008000814 */
.L_x_9:
[----:B------:R-:W-:Y:S05]  /*0490*/  @P2 BRA `(.L_x_11) ;  /* 0x0000000000282947 */ /* 0x000fea0003800000 */
[----:B-12---:R-:W1:Y:S02]  /*04a0*/  LDS R5, [UR20+0x8] ;  /* 0x00000814ff057984 */ /* 0x006e640008000800 */
[----:B-1----:R-:W-:-:S05]  /*04b0*/  LOP3.LUT R5, R5, 0x1800, RZ, 0xb8, !PT ;  /* 0x0000180005057812 */ /* 0x002fca00078eb8ff */
[----:B------:R5:W-:Y:S02]  /*04c0*/  STS [UR20+0x8], R5 ;  /* 0x00000805ff007988 */ /* 0x000be40008000814 */
.L_x_10:
[----:B------:R-:W-:Y:S05]  /*04d0*/  @P2 BREAK B0 ;  /* 0x0000000000002942 */ /* 0x000fea0003800000 */
[----:B------:R-:W-:Y:S05]  /*04e0*/  @P2 BRA `(.L_x_12) ;  /* 0x0000000000242947 */ /* 0x000fea0003800000 */
[----:B-1-3--:R-:W1:Y:S01]  /*04f0*/  LDS R6, [UR20+0x8] ;  /* 0x00000814ff067984 */ /* 0x00ae620008000800 */
[----:B--2-45:R-:W-:-:S05]  /*0500*/  IMAD.MOV.U32 R5, RZ, RZ, 0x6000 ;  /* 0x00006000ff057424 */ /* 0x034fca00078e00ff */
[----:B-1----:R-:W-:-:S04]  /*0510*/  LOP3.LUT R5, R6, 0x6000, R5, 0xd8, !PT ;  /* 0x0000600006057812 */ /* 0x002fc800078ed805 */
[----:B------:R-:W-:-:S05]  /*0520*/  LOP3.LUT R5, R5, 0x400000, RZ, 0xb8, !PT ;  /* 0x0040000005057812 */ /* 0x000fca00078eb8ff */
[----:B------:R3:W-:Y:S02]  /*0530*/  STS [UR20+0x8], R5 ;  /* 0x00000805ff007988 */ /* 0x0007e40008000814 */
.L_x_11:
[----:B------:R-:W-:Y:S05]  /*0540*/  BSYNC B0 ;  /* 0x0000000000007941 */ /* 0x000fea0003800000 */
.L_x_7:
[----:B-123--:R-:W1:Y:S02]  /*0550*/  @!P2 LDS R5, [UR20+0x8] ;  /* 0x00000814ff05a984 */ /* 0x00ee640008000800 */
[----:B-1----:R-:W-:-:S05]  /*0560*/  @!P2 LOP3.LUT R5, R5, 0x8000, RZ, 0xb8, !PT ;  /* 0x000080000505a812 */ /* 0x002fca00078eb8ff */
[----:B------:R1:W-:Y:S02]  /*0570*/  @!P2 STS [UR20+0x8], R5 ;  /* 0x00000805ff00a988 */ /* 0x0003e40008000814 */
.L_x_12:
[----:B------:R-:W-:Y:S05]  /*0580*/  BSYNC B1 ;  /* 0x0000000000017941 */ /* 0x000fea0003800000 */
.L_x_6:
[----:B------:R-:W-:Y:S05]  /*0590*/  WARPSYNC.ALL ;  /* 0x0000000000007948 */ /* 0x000fea0003800000 */
[----:B------:R-:W-:Y:S05]  /*05a0*/  @P0 BRA `(.L_x_13) ;  /* 0x0000000000280947 */ /* 0x000fea0003800000 */
[----:B-12345:R-:W1:Y:S01]  /*05b0*/  S2R R5, SR_LANEID ;  /* 0x0000000000057919 */ /* 0x03ee620000000000 */
[----:B------:R-:W-:Y:S05]  /*05c0*/  WARPSYNC.ALL ;  /* 0x0000000000007948 */ /* 0x000fea0003800000 */
[----:B-1----:R-:W-:-:S05]  /*05d0*/  IMAD.SHL.U32 R5, R5, 0x4, RZ ;  /* 0x0000000405057824 */ /* 0x002fca00078e00ff */
[----:B------:R-:W1:Y:S01]  /*05e0*/  LDS R9, [R5+UR20] ;  /* 0x0000001405097984 */ /* 0x000e620008000800 */
[----:B------:R-:W-:-:S05]  /*05f0*/  IADD3 R6, P1, R5, UR28, RZ ;  /* 0x0000001c05067c10 */ /* 0x000fca000ff3e0ff */
[----:B------:R-:W-:-:S05]  /*0600*/  IMAD.X R7, RZ, RZ, UR29, P1 ;  /* 0x0000001dff077e24 */ /* 0x000fca00088e06ff */
[----:B-1----:R1:W2:Y:S01]  /*0610*/  ATOMG.E.EXCH.STRONG.GPU PT, RZ, [R6], R9 ;  /* 0x0000000906ff73a8 */ /* 0x0022a200041ee100 */
[----:B------:R-:W-:-:S04]  /*0620*/  DEPBAR {5,4,3,2,1,0} ;  /* 0x0000003f0000791a */ /* 0x000fc80000000000 */
[----:B------:R1:W-:Y:S01]  /*0630*/  UTMACCTL.IV [UR28] ;  /* 0x000000001c0079b9 */ /* 0x0003e20008000000 */
[----:B------:R-:W-:Y:S01]  /*0640*/  NOP ;  /* 0x0000000000007918 */ /* 0x000fe20000000000 */
.L_x_13:
[----:B------:R-:W-:Y:S05]  /*0650*/  @P0 BRA `(.L_x_14) ;  /* 0x00000000000c0947 */ /* 0x000fea0003800000 */
[----:B------:R0:W-:Y:S01]  /*0660*/  UTMACMDFLUSH ;  /* 0x00000000000079b7 */ /* 0x0001e20000000000 */
[----:B------:R-:W-:Y:S05]  /*0670*/  @P0 BRA `(.L_x_14) ;  /* 0x0000000000040947 */ /* 0x000fea0003800000 */
[----:B------:R-:W-:-:S04]  /*0680*/  DEPBAR.LE SB0, 0x0 ;  /* 0x000080000000791a */ /* 0x000fc80000000000 */
.L_x_14:
[----:B------:R-:W-:Y:S05]  /*0690*/  WARPSYNC.ALL ;  /* 0x0000000000007948 */ /* 0x000fea0003800000 */
[----:B--2---:R-:W-:Y:S06]  /*06a0*/  BAR.SYNC.DEFER_BLOCKING 0x0 ;  /* 0x0000000000007b1d */ /* 0x004fec0000010000 */
[----:B------:R-:W-:Y:S02]  /*06b0*/  BSSY B1, `(.L_x_15) ;  /* 0x000000b000017945 */ /* 0x000fe40003800000 */
[----:B------:R-:W-:Y:S06]  /*06c0*/  BAR.SYNC.DEFER_BLOCKING 0x0 ;  /* 0x0000000000007b1d */ /* 0x000fec0000010000 */
[----:B------:R2:W-:Y:S01]  /*06d0*/  @!P0 STS [R4], RZ ;  /* 0x000000ff04008388 */ /* 0x0005e20000000800 */
[----:B------:R-:W-:Y:S01]  /*06e0*/  NOP ;  /* 0x0000000000007918 */ /* 0x000fe20000000000 */
[----:B------:R-:W-:Y:S05]  /*06f0*/  @P2 BRA `(.L_x_16) ;  /* 0x0000000000182947 */ /* 0x000fea0003800000 */
[----:B-1-345:R-:W1:Y:S01]  /*0700*/  LDS R5, [UR20+0x8] ;  /* 0x00000814ff057984 */ /* 0x03ae620008000800 */
[----:B------:R-:W3:Y:S01]  /*0710*/  LDC.64 R12, c[0x0][0x218] ;  /* 0x00008600ff0c7b82 */ /* 0x000ee20000000a00 */
[----:B------:R-:W-:Y:S02]  /*0720*/  IMAD.MOV.U32 R6, RZ, RZ, 0x70 ;  /* 0x00000070ff067424 */ /* 0x000fe400078e00ff */
[----:B---3--:R3:W-:Y:S03]  /*0730*/  STS.64 [UR20], R12 ;  /* 0x0000000cff007988 */ /* 0x0087e60008000a14 */
[----:B-1----:R-:W-:-:S05]  /*0740*/  LOP3.LUT R5, R5, 0x10, R6, 0xd8, !PT ;  /* 0x0000001005057812 */ /* 0x002fca00078ed806 */
[----:B------:R3:W-:Y:S02]  /*0750*/  STS [UR20+0x8], R5 ;  /* 0x00000805ff007988 */ /* 0x0007e40008000814 */
.L_x_16:
[----:B-1----:R-:W-:Y:S05]  /*0760*/  BSYNC B1 ;  /* 0x0000000000017941 */ /* 0x002fea0003800000 */
.L_x_15:
[----:B------:R-:W-:Y:S04]  /*0770*/  BSSY B2, `(.L_x_17) ;  /* 0x000000f000027945 */ /* 0x000fe80003800000 */
[----:B------:R-:W-:Y:S04]  /*0780*/  BSSY B1, `(.L_x_18) ;  /* 0x000000c000017945 */ /* 0x000fe80003800000 */
[----:B------:R-:W-:Y:S05]  /*0790*/  @P2 BRA `(.L_x_19) ;  /* 0x0000000000282947 */ /* 0x000fea0003800000 */
[----:B---345:R-:W1:Y:S01]  /*07a0*/  LDS R5, [UR20+0x34] ;  /* 0x00003414ff057984 */ /* 0x038e620008000800 */
[----:B------:R-:W-:Y:S01]  /*07b0*/  IMAD.MOV.U32 R6, RZ, RZ, 0x7f000000 ;  /* 0x7f000000ff067424 */ /* 0x000fe200078e00ff */
[----:B------:R-:W-:Y:S05]  /*07c0*/  @P2 BREAK B1 ;  /* 0x0000000000012942 */ /* 0x000fea0003800000 */
[----:B-1----:R-:W-:-:S05]  /*07d0*/  LOP3.LUT R5, R5, 0xff000000, R6, 0xb8, !PT ;  /* 0xff00000005057812 */ /* 0x002fca00078eb806 */
[----:B------:R1:W-:Y:S01]  /*07e0*/  STS [UR20+0x34], R5 ;  /* 0x00003405ff007988 */ /* 0x0003e20008000814 */
[----:B------:R-:W-:Y:S05]  /*07f0*/  @P2 BRA `(.L_x_20) ;  /* 0x0000000000182947 */ /* 0x000fea0003800000 */
[----:B------:R-:W3:Y:S01]  /*0800*/  LDS R6, [UR20+0x38] ;  /* 0x00003814ff067984 */ /* 0x000ee20008000800 */
[----:B-1----:R-:W-:-:S05]  /*0810*/  IMAD.MOV.U32 R5, RZ, RZ, 0x3f ;  /* 0x0000003fff057424 */ /* 0x002fca00078e00ff */
[----:B---3--:R-:W-:-:S05]  /*0820*/  LOP3.LUT R5, R6, 0xff, R5, 0xb8, !PT ;  /* 0x000000ff06057812 */ /* 0x008fca00078eb805 */
[----:B------:R1:W-:Y:S02]  /*0830*/  STS [UR20+0x38], R5 ;  /* 0x00003805ff007988 */ /* 0x0003e40008000814 */
.L_x_19:
[----:B------:R-:W-:Y:S05]  /*0840*/  BSYNC B1 ;  /* 0x0000000000017941 */ /* 0x000fea0003800000 */
.L_x_18:
[----:B------:R1:W-:Y:S02]  /*0850*/  @!P2 STS [UR20+0x20], R8 ;  /* 0x00002008ff00a988 */ /* 0x0003e40008000814 */
.L_x_20:
[----:B------:R-:W-:Y:S05]  /*0860*/  BSYNC B2 ;  /* 0x0000000000027941 */ /* 0x000fea0003800000 */
.L_x_17:
[----:B------:R-:W-:Y:S05]  /*0870*/  WARPSYNC.ALL ;  /* 0x0000000000007948 */ /* 0x000fea0003800000 */
[----:B-1-345:R-:W1:Y:S01]  /*0880*/  LDC R5, c[0x0][0x22c] ;  /* 0x00008b00ff057b82 */ /* 0x03ae620000000800 */
[----:B------:R-:W-:Y:S01]  /*0890*/  BSSY B2, `(.L_x_21) ;  /* 0x000000b000027945 */ /* 0x000fe20003800000 */
[----:B-1----:R-:W-:-:S03]  /*08a0*/  VIADD R5, R5, 0xffffffff ;  /* 0xffffffff05057836 */ /* 0x002fc60000000000 */
[----:B------:R-:W-:Y:S05]  /*08b0*/  @P2 BRA `(.L_x_22) ;  /* 0x0000000000202947 */ /* 0x000fea0003800000 */
[----:B------:R-:W1:Y:S01]  /*08c0*/  LDS R6, [UR20+0x1c] ;  /* 0x00001c14ff067984 */ /* 0x000e620008000800 */
[----:B------:R-:W3:Y:S03]  /*08d0*/  LDC.64 R12, c[0x0][0x240] ;  /* 0x00009000ff0c7b82 */ /* 0x000ee60000000a00 */
[----:B------:R4:W-:Y:S01]  /*08e0*/  STS [UR20+0x24], R5 ;  /* 0x00002405ff007988 */ /* 0x0009e20008000814 */
[--C-:B---3--:R-:W-:Y:S02]  /*08f0*/  SHF.R.U32.HI R9, RZ, 0x4, R13.reuse ;  /* 0x00000004ff097819 */ /* 0x108fe4000001160d */
[----:B------:R-:W-:-:S05]  /*0900*/  SHF.R.U64 R7, R12, 0x4, R13 ;  /* 0x000000040c077819 */ /* 0x000fca000000120d */
[----:B------:R4:W-:Y:S01]  /*0910*/  STS [UR20+0xc], R7 ;  /* 0x00000c07ff007988 */ /* 0x0009e20008000814 */
[----:B-1----:R-:W-:-:S05]  /*0920*/  LOP3.LUT R6, R6, 0xf, R9, 0xb8, !PT ;  /* 0x0000000f06067812 */ /* 0x002fca00078eb809 */
[----:B------:R4:W-:Y:S02]  /*0930*/  STS [UR20+0x1c], R6 ;  /* 0x00001c06ff007988 */ /* 0x0009e40008000814 */
.L_x_22:
[----:B------:R-:W-:Y:S05]  /*0940*/  BSYNC B2 ;  /* 0x0000000000027941 */ /* 0x000fea0003800000 */
.L_x_21:
[----:B------:R-:W-:Y:S04]  /*0950*/  BSSY B3, `(.L_x_23) ;  /* 0x000001d000037945 */ /* 0x000fe80003800000 */
[----:B------:R-:W-:Y:S04]  /*0960*/  BSSY B2, `(.L_x_24) ;  /* 0x0000018000027945 */ /* 0x000fe80003800000 */
[----:B------:R-:W-:Y:S05]  /*0970*/  @P2 BRA `(.L_x_25) ;  /* 0x00000000001c2947 */ /* 0x000fea0003800000 */
[----:B----4-:R-:W1:Y:S02]  /*0980*/  LDS R6, [UR20+0x34] ;  /* 0x00003414ff067984 */ /* 0x010e640008000800 */
[----:B-1----:R-:W-:-:S05]  /*0990*/  LOP3.LUT R6, R6, 0x7, RZ, 0xb8, !PT ;  /* 0x0000000706067812 */ /* 0x002fca00078eb8ff */
[----:B------:R1:W-:Y:S01]  /*09a0*/  STS [UR20+0x34], R6 ;  /* 0x00003406ff007988 */ /* 0x0003e20008000814 */
[----:B------:R-:W-:Y:S05]  /*09b0*/  @P2 BRA `(.L_x_26) ;  /* 0x00000000001c2947 */ /* 0x000fea0003800000 */
[----:B-1----:R-:W1:Y:S02]  /*09c0*/  LDS R6, [UR20+0x34] ;  /* 0x00003414ff067984 */ /* 0x002e640008000800 */
[----:B-1----:R-:W-:-:S05]  /*09d0*/  LOP3.LUT R6, R6, 0x38, RZ, 0xb8, !PT ;  /* 0x0000003806067812 */ /* 0x002fca00078eb8ff */
[----:B------:R1:W-:Y:S02]  /*09e0*/  STS [UR20+0x34], R6 ;  /* 0x00003406ff007988 */ /* 0x0003e40008000814 */
.L_x_25:
[----:B------:R-:W-:Y:S05]  /*09f0*/  @P2 BRA `(.L_x_27) ;  /* 0x00000000001c2947 */ /* 0x000fea0003800000 */
[----:B-1--4-:R-:W1:Y:S02]  /*0a00*/  LDS R6, [UR20+0x8] ;  /* 0x00000814ff067984 */ /* 0x012e640008000800 */
[----:B-1----:R-:W-:-:S05]  /*0a10*/  LOP3.LUT R6, R6, 0x780, RZ, 0xb8, !PT ;  /* 0x0000078006067812 */ /* 0x002fca00078eb8ff */
[----:B------:R3:W-:Y:S02]  /*0a20*/  STS [UR20+0x8], R6 ;  /* 0x00000806ff007988 */ /* 0x0007e40008000814 */
.L_x_26:
[----:B------:R-:W-:Y:S05]  /*0a30*/  @P2 BRA `(.L_x_28) ;  /* 0x0000000000282947 */ /* 0x000fea0003800000 */
[----:B-1-3--:R-:W1:Y:S02]  /*0a40*/  LDS R6, [UR20+0x8] ;  /* 0x00000814ff067984 */ /* 0x00ae640008000800 */
[----:B-1----:R-:W-:-:S05]  /*0a50*/  LOP3.LUT R6, R6, 0x1800, RZ, 0xb8, !PT ;  /* 0x0000180006067812 */ /* 0x002fca00078eb8ff */
[----:B------:R3:W-:Y:S02]  /*0a60*/  STS [UR20+0x8], R6 ;  /* 0x00000806ff007988 */ /* 0x0007e40008000814 */
.L_x_27:
[----:B------:R-:W-:Y:S05]  /*0a70*/  @P2 BREAK B2 ;  /* 0x0000000000022942 */ /* 0x000fea0003800000 */
[----:B------:R-:W-:Y:S05]  /*0a80*/  @P2 BRA `(.L_x_29) ;  /* 0x0000000000242947 */ /* 0x000fea0003800000 */
[----:B-1-34-:R-:W1:Y:S01]  /*0a90*/  LDS R6, [UR20+0x8] ;  /* 0x00000814ff067984 */ /* 0x01ae620008000800 */
[----:B------:R-:W-:-:S05]  /*0aa0*/  IMAD.MOV.U32 R7, RZ, RZ, 0x6000 ;  /* 0x00006000ff077424 */ /* 0x000fca00078e00ff */
[----:B-1----:R-:W-:-:S04]  /*0ab0*/  LOP3.LUT R6, R6, 0x6000, R7, 0xd8, !PT ;  /* 0x0000600006067812 */ /* 0x002fc800078ed807 */
[----:B------:R-:W-:-:S05]  /*0ac0*/  LOP3.LUT R6, R6, 0x400000, RZ, 0xb8, !PT ;  /* 0x0040000006067812 */ /* 0x000fca00078eb8ff */
[----:B------:R4:W-:Y:S02]  /*0ad0*/  STS [UR20+0x8], R6 ;  /* 0x00000806ff007988 */ /* 0x0009e40008000814 */
.L_x_28:
[----:B------:R-:W-:Y:S05]  /*0ae0*/  BSYNC B2 ;  /* 0x0000000000027941 */ /* 0x000fea0003800000 */
.L_x_24:
[----:B-1-34-:R-:W1:Y:S02]  /*0af0*/  @!P2 LDS R6, [UR20+0x8] ;  /* 0x00000814ff06a984 */ /* 0x01ae640008000800 */
[----:B-1----:R-:W-:-:S05]  /*0b00*/  @!P2 LOP3.LUT R6, R6, 0x8000, RZ, 0xb8, !PT ;  /* 0x000080000606a812 */ /* 0x002fca00078eb8ff */
[----:B------:R5:W-:Y:S02]  /*0b10*/  @!P2 STS [UR20+0x8], R6 ;  /* 0x00000806ff00a988 */ /* 0x000be40008000814 */
.L_x_29:
[----:B------:R-:W-:Y:S05]  /*0b20*/  BSYNC B3 ;  /* 0x0000000000037941 */ /* 0x000fea0003800000 */
.L_x_23:
[----:B------:R-:W-:Y:S05]  /*0b30*/  WARPSYNC.ALL ;  /* 0x0000000000007948 */ /* 0x000fea0003800000 */
[----:B------:R-:W-:-:S04]  /*0b40*/  UIADD3 UR31, UR5, 0x80, URZ ;  /* 0x00000080051f7890 */ /* 0x000fc8000fffe03f */
[----:B------:R-:W-:-:S04]  /*0b50*/  UIADD3 UR30, UP0, UR31, UR32, URZ ;  /* 0x000000201f1e7290 */ /* 0x000fc8000ff1e03f */
[----:B------:R-:W-:Y:S01]  /*0b60*/  ULEA.HI.X.SX32 UR31, UR31, UR33, 0x1, UP0 ;  /* 0x000000211f1f7291 */ /* 0x000fe200080f0e3f */
[----:B------:R-:W-:Y:S11]  /*0b70*/  @P0 BRA `(.L_x_30) ;  /* 0x0000000000280947 */ /* 0x000ff60003800000 */
[----:B-1-345:R-:W1:Y:S01]  /*0b80*/  S2R R6, SR_LANEID ;  /* 0x0000000000067919 */ /* 0x03ae620000000000 */
[----:B------:R-:W-:Y:S05]  /*0b90*/  WARPSYNC.ALL ;  /* 0x0000000000007948 */ /* 0x000fea0003800000 */
[----:B-1----:R-:W-:-:S05]  /*0ba0*/  IMAD.SHL.U32 R8, R6, 0x4, RZ ;  /* 0x0000000406087824 */ /* 0x002fca00078e00ff */
[----:B------:R-:W1:Y:S01]  /*0bb0*/  LDS R9, [R8+UR20] ;  /* 0x0000001408097984 */ /* 0x000e620008000800 */
[----:B------:R-:W-:-:S05]  /*0bc0*/  IADD3 R6, P1, R8, UR30, RZ ;  /* 0x0000001e08067c10 */ /* 0x000fca000ff3e0ff */
[----:B------:R-:W-:-:S05]  /*0bd0*/  IMAD.X R7, RZ, RZ, UR31, P1 ;  /* 0x0000001fff077e24 */ /* 0x000fca00088e06ff */
[----:B-1----:R1:W3:Y:S01]  /*0be0*/  ATOMG.E.EXCH.STRONG.GPU PT, RZ, [R6], R9 ;  /* 0x0000000906ff73a8 */ /* 0x0022e200041ee100 */
[----:B------:R-:W-:-:S04]  /*0bf0*/  DEPBAR {5,4,3,2,1,0} ;  /* 0x0000003f0000791a */ /* 0x000fc80000000000 */
[----:B------:R1:W-:Y:S01]  /*0c00*/  UTMACCTL.IV [UR30] ;  /* 0x000000001e0079b9 */ /* 0x0003e20008000000 */
[----:B------:R-:W-:Y:S01]  /*0c10*/  NOP ;  /* 0x0000000000007918 */ /* 0x000fe20000000000 */
.L_x_30:
[----:B------:R-:W-:Y:S05]  /*0c20*/  @P0 BRA `(.L_x_31) ;  /* 0x00000000000c0947 */ /* 0x000fea0003800000 */
[----:B------:R0:W-:Y:S01]  /*0c30*/  UTMACMDFLUSH ;  /* 0x00000000000079b7 */ /* 0x0001e20000000000 */
[----:B------:R-:W-:Y:S05]  /*0c40*/  @P0 BRA `(.L_x_31) ;  /* 0x0000000000040947 */ /* 0x000fea0003800000 */
[----:B------:R-:W-:-:S04]  /*0c50*/  DEPBAR.LE SB0, 0x0 ;  /* 0x000080000000791a */ /* 0x000fc80000000000 */
.L_x_31:
[----:B------:R-:W-:Y:S05]  /*0c60*/  WARPSYNC.ALL ;  /* 0x0000000000007948 */ /* 0x000fea0003800000 */
[----:B---3--:R-:W-:Y:S06]  /*0c70*/  BAR.SYNC.DEFER_BLOCKING 0x0 ;  /* 0x0000000000007b1d */ /* 0x008fec0000010000 */
[----:B------:R-:W-:Y:S02]  /*0c80*/  BSSY B3, `(.L_x_32) ;  /* 0x000000b000037945 */ /* 0x000fe40003800000 */
[----:B------:R-:W-:Y:S06]  /*0c90*/  BAR.SYNC.DEFER_BLOCKING 0x0 ;  /* 0x0000000000007b1d */ /* 0x000fec0000010000 */
[----:B------:R3:W-:Y:S01]  /*0ca0*/  @!P0 STS [R4], RZ ;  /* 0x000000ff04008388 */ /* 0x0007e20000000800 */
[----:B------:R-:W-:Y:S01]  /*0cb0*/  NOP ;  /* 0x0000000000007918 */ /* 0x000fe20000000000 */
[----:B------:R-:W-:Y:S05]  /*0cc0*/  @P2 BRA `(.L_x_33) ;  /* 0x0000000000182947 */ /* 0x000fea0003800000 */
[----:B--23--:R-:W2:Y:S01]  /*0cd0*/  LDS R4, [UR20+0x8] ;  /* 0x00000814ff047984 */ /* 0x00cea20008000800 */
[----:B-1----:R-:W1:Y:S01]  /*0ce0*/  LDC.64 R8, c[0x0][0x220] ;  /* 0x00008800ff087b82 */ /* 0x002e620000000a00 */
[----:B----4-:R-:W-:Y:S02]  /*0cf0*/  IMAD.MOV.U32 R7, RZ, RZ, 0x70 ;  /* 0x00000070ff077424 */ /* 0x010fe400078e00ff */
[----:B-1----:R1:W-:Y:S03]  /*0d00*/  STS.64 [UR20], R8 ;  /* 0x00000008ff007988 */ /* 0x0023e60008000a14 */
[----:B--2---:R-:W-:-:S05]  /*0d10*/  LOP3.LUT R4, R4, 0x10, R7, 0xd8, !PT ;  /* 0x0000001004047812 */ /* 0x004fca00078ed807 */
[----:B------:R1:W-:Y:S02]  /*0d20*/  STS [UR20+0x8], R4 ;  /* 0x00000804ff007988 */ /* 0x0003e40008000814 */
.L_x_33:
[----:B-1----:R-:W-:Y:S05]  /*0d30*/  BSYNC B3 ;  /* 0x0000000000037941 */ /* 0x002fea0003800000 */
.L_x_32:
[----:B------:R-:W-:Y:S04]  /*0d40*/  BSSY B3, `(.L_x_34) ;  /* 0x0000033000037945 */ /* 0x000fe80003800000 */
[----:B------:R-:W-:Y:S04]  /*0d50*/  BSSY B4, `(.L_x_35) ;  /* 0x000002e000047945 */ /* 0x000fe80003800000 */
[----:B------:R-:W-:Y:S05]  /*0d60*/  @P2 BRA `(.L_x_36) ;  /* 0x0000000000242947 */ /* 0x000fea0003800000 */
[----:B--23--:R-:W1:Y:S01]  /*0d70*/  LDS R4, [UR20+0x34] ;  /* 0x00003414ff047984 */ /* 0x00ce620008000800 */
[----:B----4-:R-:W-:-:S05]  /*0d80*/  IMAD.MOV.U32 R7, RZ, RZ, 0x3f000000 ;  /* 0x3f000000ff077424 */ /* 0x010fca00078e00ff */
[----:B-1----:R-:W-:-:S05]  /*0d90*/  LOP3.LUT R4, R4, 0xff000000, R7, 0xb8, !PT ;  /* 0xff00000004047812 */ /* 0x002fca00078eb807 */
[----:B------:R1:W-:Y:S01]  /*0da0*/  STS [UR20+0x34], R4 ;  /* 0x00003404ff007988 */ /* 0x0003e20008000814 */
[----:B------:R-:W-:Y:S05]  /*0db0*/  @P2 BRA `(.L_x_37) ;  /* 0x0000000000182947 */ /* 0x000fea0003800000 */
[----:B-1----:R-:W1:Y:S01]  /*0dc0*/  LDS R4, [UR20+0x38] ;  /* 0x00003814ff047984 */ /* 0x002e620008000800 */
[----:B------:R-:W-:-:S05]  /*0dd0*/  IMAD.MOV.U32 R7, RZ, RZ, 0x7f ;  /* 0x0000007fff077424 */ /* 0x000fca00078e00ff */
[----:B-1----:R-:W-:-:S05]  /*0de0*/  LOP3.LUT R4, R4, 0xff, R7, 0xb8, !PT ;  /* 0x000000ff04047812 */ /* 0x002fca00078eb807 */
[----:B------:R1:W-:Y:S02]  /*0df0*/  STS [UR20+0x38], R4 ;  /* 0x00003804ff007988 */ /* 0x0003e40008000814 */
.L_x_36:
[----:B------:R-:W-:Y:S05]  /*0e00*/  @P2 BRA `(.L_x_38) ;  /* 0x00000000000c2947 */ /* 0x000fea0003800000 */
[----:B------:R1:W-:Y:S02]  /*0e10*/  STS [UR20+0x20], R5 ;  /* 0x00002005ff007988 */ /* 0x0003e40008000814 */
.L_x_37:
[----:B------:R-:W-:Y:S05]  /*0e20*/  @P2 BRA `(.L_x_39) ;  /* 0x0000000000242947 */ /* 0x000fea0003800000 */
[----:B------:R1:W-:Y:S02]  /*0e30*/  STS [UR20+0x24], R3 ;  /* 0x00002403ff007988 */ /* 0x0003e40008000814 */
.L_x_38:
[----:B------:R-:W-:Y:S05]  /*0e40*/  @P2 BRA `(.L_x_40) ;  /* 0x00000000002c2947 */ /* 0x000fea0003800000 */
[----:B-1----:R-:W1:Y:S01]  /*0e50*/  LDS R3, [UR20+0x1c] ;  /* 0x00001c14ff037984 */ /* 0x002e620008000800 */
[----:B--234-:R-:W5:Y:S02]  /*0e60*/  LDC.64 R4, c[0x0][0x248] ;  /* 0x00009200ff047b82 */ /* 0x01cf640000000a00 */
[--C-:B-----5:R-:W-:Y:S02]  /*0e70*/  SHF.R.U32.HI R6, RZ, 0x4, R5.reuse ;  /* 0x00000004ff067819 */ /* 0x120fe40000011605 */
[----:B------:R-:W-:-:S05]  /*0e80*/  SHF.R.U64 R4, R4, 0x4, R5 ;  /* 0x0000000404047819 */ /* 0x000fca0000001205 */
[----:B------:R2:W-:Y:S01]  /*0e90*/  STS [UR20+0xc], R4 ;  /* 0x00000c04ff007988 */ /* 0x0005e20008000814 */
[----:B-1----:R-:W-:-:S05]  /*0ea0*/  LOP3.LUT R3, R3, 0xf, R6, 0xb8, !PT ;  /* 0x0000000f03037812 */ /* 0x002fca00078eb806 */
[----:B------:R2:W-:Y:S02]  /*0eb0*/  STS [UR20+0x1c], R3 ;  /* 0x00001c03ff007988 */ /* 0x0005e40008000814 */
.L_x_39:
[----:B------:R-:W-:Y:S05]  /*0ec0*/  @P2 BRA `(.L_x_41) ;  /* 0x00000000001c2947 */ /* 0x000fea0003800000 */
[----:B--2---:R-:W2:Y:S02]  /*0ed0*/  LDS R3, [UR20+0x34] ;  /* 0x00003414ff037984 */ /* 0x004ea40008000800 */
[----:B--2---:R-:W-:-:S05]  /*0ee0*/  LOP3.LUT R3, R3, 0x7, RZ, 0xb8, !PT ;  /* 0x0000000703037812 */ /* 0x004fca00078eb8ff */
[----:B------:R2:W-:Y:S02]  /*0ef0*/  STS [UR20+0x34], R3 ;  /* 0x00003403ff007988 */ /* 0x0005e40008000814 */
.L_x_40:
[----:B------:R-:W-:Y:S05]  /*0f00*/  @P2 BRA `(.L_x_42) ;  /* 0x00000000001c2947 */ /* 0x000fea0003800000 */
[----:B-12---:R-:W1:Y:S02]  /*0f10*/  LDS R3, [UR20+0x34] ;  /* 0x00003414ff037984 */ /* 0x006e640008000800 */
[----:B-1----:R-:W-:-:S05]  /*0f20*/  LOP3.LUT R3, R3, 0x38, RZ, 0xb8, !PT ;  /* 0x0000003803037812 */ /* 0x002fca00078eb8ff */
[----:B------:R1:W-:Y:S02]  /*0f30*/  STS [UR20+0x34], R3 ;  /* 0x00003403ff007988 */ /* 0x0003e40008000814 */
.L_x_41:
[----:B------:R-:W-:Y:S05]  /*0f40*/  @P2 BRA `(.L_x_43) ;  /* 0x00000000001c2947 */ /* 0x000fea0003800000 */
[----:B-12---:R-:W1:Y:S02]  /*0f50*/  LDS R3, [UR20+0x8] ;  /* 0x00000814ff037984 */ /* 0x006e640008000800 */
[----:B-1----:R-:W-:-:S05]  /*0f60*/  LOP3.LUT R3, R3, 0x780, RZ, 0xb8, !PT ;  /* 0x0000078003037812 */ /* 0x002fca00078eb8ff */
[----:B------:R1:W-:Y:S02]  /*0f70*/  STS [UR20+0x8], R3 ;  /* 0x00000803ff007988 */ /* 0x0003e40008000814 */
.L_x_42:
[----:B------:R-:W-:Y:S05]  /*0f80*/  @P2 BRA `(.L_x_44) ;  /* 0x0000000000282947 */ /* 0x000fea0003800000 */
[----:B-12---:R-:W1:Y:S02]  /*0f90*/  LDS R3, [UR20+0x8] ;  /* 0x00000814ff037984 */ /* 0x006e640008000800 */
[----:B-1----:R-:W-:-:S05]  /*0fa0*/  LOP3.LUT R3, R3, 0x1800, RZ, 0xb8, !PT ;  /* 0x0000180003037812 */ /* 0x002fca00078eb8ff */
[----:B------:R1:W-:Y:S02]  /*0fb0*/  STS [UR20+0x8], R3 ;  /* 0x00000803ff007988 */ /* 0x0003e40008000814 */
.L_x_43:
[----:B------:R-:W-:Y:S05]  /*0fc0*/  @P2 BREAK B4 ;  /* 0x0000000000042942 */ /* 0x000fea0003800000 */
[----:B------:R-:W-:Y:S05]  /*0fd0*/  @P2 BRA `(.L_x_45) ;  /* 0x0000000000242947 */ /* 0x000fea0003800000 */
[----:B-12---:R-:W1:Y:S01]  /*0fe0*/  LDS R3, [UR20+0x8] ;  /* 0x00000814ff037984 */ /* 0x006e620008000800 */
[----:B---3--:R-:W-:-:S05]  /*0ff0*/  IMAD.MOV.U32 R4, RZ, RZ, 0x6000 ;  /* 0x00006000ff047424 */ /* 0x008fca00078e00ff */
[----:B-1----:R-:W-:-:S04]  /*1000*/  LOP3.LUT R3, R3, 0x4000, R4, 0xd8, !PT ;  /* 0x0000400003037812 */ /* 0x002fc800078ed804 */
[----:B------:R-:W-:-:S05]  /*1010*/  LOP3.LUT R3, R3, 0x400000, RZ, 0xb8, !PT ;  /* 0x0040000003037812 */ /* 0x000fca00078eb8ff */
[----:B------:R1:W-:Y:S02]  /*1020*/  STS [UR20+0x8], R3 ;  /* 0x00000803ff007988 */ /* 0x0003e40008000814 */
.L_x_44:
[----:B------:R-:W-:Y:S05]  /*1030*/  BSYNC B4 ;  /* 0x0000000000047941 */ /* 0x000fea0003800000 */
.L_x_35:
[----:B-12---:R-:W1:Y:S02]  /*1040*/  @!P2 LDS R3, [UR20+0x8] ;  /* 0x00000814ff03a984 */ /* 0x006e640008000800 */
[----:B-1----:R-:W-:-:S05]  /*1050*/  @!P2 LOP3.LUT R3, R3, 0x8000, RZ, 0xb8, !PT ;  /* 0x000080000303a812 */ /* 0x002fca00078eb8ff */
[----:B------:R1:W-:Y:S02]  /*1060*/  @!P2 STS [UR20+0x8], R3 ;  /* 0x00000803ff00a988 */ /* 0x0003e40008000814 */
.L_x_45:
[----:B------:R-:W-:Y:S05]  /*1070*/  BSYNC B3 ;  /* 0x0000000000037941 */ /* 0x000fea0003800000 */
.L_x_34:
[----:B------:R-:W-:Y:S05]  /*1080*/  WARPSYNC.ALL ;  /* 0x0000000000007948 */ /* 0x000fea0003800000 */
[----:B------:R-:W-:Y:S01]  /*1090*/  UIADD3 UR5, UR5, 0x100, URZ ;  /* 0x0000010005057890 */ /* 0x000fe2000fffe03f */
[----:B------:R-:W-:Y:S02]  /*10a0*/  ISETP.GE.AND P1, PT, R11, 0x1, PT ;  /* 0x000000010b00780c */ /* 0x000fe40003f26270 */
[----:B------:R-:W-:Y:S02]  /*10b0*/  CS2R R56, SRZ ;  /* 0x0000000000387805 */ /* 0x000fe4000001ff00 */
[----:B------:R-:W-:Y:S01]  /*10c0*/  CS2R R58, SRZ ;  /* 0x00000000003a7805 */ /* 0x000fe2000001ff00 */
[----:B------:R-:W-:Y:S01]  /*10d0*/  UIADD3 UR32, UP0, UR5, UR32, URZ ;  /* 0x0000002005207290 */ /* 0x000fe2000ff1e03f */
[----:B------:R-:W-:-:S02]  /*10e0*/  CS2R R60, SRZ ;  /* 0x00000000003c7805 */ /* 0x000fc4000001ff00 */
[----:B------:R-:W-:Y:S02]  /*10f0*/  CS2R R62, SRZ ;  /* 0x00000000003e7805 */ /* 0x000fe4000001ff00 */
[----:B------:R-:W-:Y:S01]  /*1100*/  CS2R R64, SRZ ;  /* 0x0000000000407805 */ /* 0x000fe2000001ff00 */
[----:B------:R-:W-:Y:S01]  /*1110*/  ULEA.HI.X.SX32 UR33, UR5, UR33, 0x1, UP0 ;  /* 0x0000002105217291 */ /* 0x000fe200080f0e3f */
[----:B------:R-:W-:Y:S02]  /*1120*/  CS2R R66, SRZ ;  /* 0x0000000000427805 */ /* 0x000fe4000001ff00 */
[----:B------:R-:W-:Y:S02]  /*1130*/  CS2R R68, SRZ ;  /* 0x0000000000447805 */ /* 0x000fe4000001ff00 */
[----:B------:R-:W-:Y:S02]  /*1140*/  CS2R R70, SRZ ;  /* 0x0000000000467805 */ /* 0x000fe4000001ff00 */
[----:B------:R-:W-:-:S02]  /*1150*/  CS2R R72, SRZ ;  /* 0x0000000000487805 */ /* 0x000fc4000001ff00 */
[----:B------:R-:W-:Y:S02]  /*1160*/  CS2R R74, SRZ ;  /* 0x00000000004a7805 */ /* 0x000fe4000001ff00 */
[----:B------:R-:W-:Y:S02]  /*1170*/  CS2R R76, SRZ ;  /* 0x00000000004c7805 */ /* 0x000fe4000001ff00 */
        /* <DEDUP_REMOVED lines=8> */
[----:B------:R-:W-:Y:S01]  /*1200*/  CS2R R30, SRZ ;  /* 0x00000000001e7805 */ /* 0x000fe2000001ff00 */
[----:B------:R-:W-:Y:S01]  /*1210*/  IMAD.MOV.U32 R32, RZ, RZ, RZ ;  /* 0x000000ffff207224 */ /* 0x000fe200078e00ff */
[----:B------:R-:W-:Y:S06]  /*1220*/  @P0 BRA `(.L_x_46) ;  /* 0x0000000000280947 */ /* 0x000fec0003800000 */
[----:B-12---:R-:W4:Y:S01]  /*1230*/  S2R R3, SR_LANEID ;  /* 0x0000000000037919 */ /* 0x006f220000000000 */
[----:B------:R-:W-:Y:S05]  /*1240*/  WARPSYNC.ALL ;  /* 0x0000000000007948 */ /* 0x000fea0003800000 */
[----:B----45:R-:W-:-:S05]  /*1250*/  IMAD.SHL.U32 R6, R3, 0x4, RZ ;  /* 0x0000000403067824 */ /* 0x030fca00078e00ff */
[----:B------:R-:W1:Y:S01]  /*1260*/  LDS R3, [R6+UR20] ;  /* 0x0000001406037984 */ /* 0x000e620008000800 */
[----:B---3--:R-:W-:-:S05]  /*1270*/  IADD3 R4, P3, R6, UR32, RZ ;  /* 0x0000002006047c10 */ /* 0x008fca000ff7e0ff */
[----:B------:R-:W-:-:S05]  /*1280*/  IMAD.X R5, RZ, RZ, UR33, P3 ;  /* 0x00000021ff057e24 */ /* 0x000fca00098e06ff */
[----:B-1----:R1:W2:Y:S01]  /*1290*/  ATOMG.E.EXCH.STRONG.GPU PT, RZ, [R4], R3 ;  /* 0x0000000304ff73a8 */ /* 0x0022a200041ee100 */
[----:B------:R-:W-:-:S04]  /*12a0*/  DEPBAR {5,4,3,2,1,0} ;  /* 0x0000003f0000791a */ /* 0x000fc80000000000 */
[----:B------:R1:W-:Y:S01]  /*12b0*/  UTMACCTL.IV [UR32] ;  /* 0x00000000200079b9 */ /* 0x0003e20008000000 */
[----:B------:R-:W-:Y:S01]  /*12c0*/  NOP ;  /* 0x0000000000007918 */ /* 0x000fe20000000000 */
.L_x_46:
[----:B------:R-:W-:Y:S05]  /*12d0*/  @P0 BRA `(.L_x_47) ;  /* 0x00000000000c0947 */ /* 0x000fea0003800000 */
[----:B------:R0:W-:Y:S01]  /*12e0*/  UTMACMDFLUSH ;  /* 0x00000000000079b7 */ /* 0x0001e20000000000 */
[----:B------:R-:W-:Y:S05]  /*12f0*/  @P0 BRA `(.L_x_47) ;  /* 0x0000000000040947 */ /* 0x000fea0003800000 */
[----:B------:R-:W-:-:S04]  /*1300*/  DEPBAR.LE SB0, 0x0 ;  /* 0x000080000000791a */ /* 0x000fc80000000000 */
.L_x_47:
[----:B------:R-:W-:Y:S05]  /*1310*/  WARPSYNC.ALL ;  /* 0x0000000000007948 */ /* 0x000fea0003800000 */
[----:B--2---:R-:W-:Y:S01]  /*1320*/  BAR.SYNC.DEFER_BLOCKING 0x0 ;  /* 0x0000000000007b1d */ /* 0x004fe20000010000 */
[----:B------:R-:W-:Y:S01]  /*1330*/  USHF.L.U32 UR15, UR34, 0x7, URZ ;  /* 0x00000007220f7899 */ /* 0x000fe2000800063f */
[----:B------:R-:W-:Y:S01]  /*1340*/  IMAD.MOV.U32 R33, RZ, RZ, RZ ;  /* 0x000000ffff217224 */ /* 0x000fe200078e00ff */
[----:B------:R-:W-:Y:S02]  /*1350*/  CS2R R34, SRZ ;  /* 0x0000000000227805 */ /* 0x000fe4000001ff00 */
[----:B------:R-:W-:-:S02]  /*1360*/  CS2R R36, SRZ ;  /* 0x0000000000247805 */ /* 0x000fc4000001ff00 */
[----:B------:R-:W-:Y:S01]  /*1370*/  CS2R R38, SRZ ;  /* 0x0000000000267805 */ /* 0x000fe2000001ff00 */
[----:B------:R-:W-:Y:S01]  /*1380*/  VOTEU.ALL UP0, P2 ;  /* 0x00000000003f7886 */ /* 0x000fe20001000000 */
[----:B------:R-:W-:Y:S01]  /*1390*/  UMOV UR6, 0x1 ;  /* 0x0000000100067882 */ /* 0x000fe20000000000 */
[----:B------:R-:W-:Y:S01]  /*13a0*/  VOTEU.ALL UP1, P2 ;  /* 0x00000000003f7886 */ /* 0x000fe20001020000 */
[----:B------:R-:W-:Y:S01]  /*13b0*/  VOTEU.ALL UP2, P2 ;  /* 0x00000000003f7886 */ /* 0x000fe20001040000 */
[----:B------:R-:W-:Y:S01]  /*13c0*/  CS2R R40, SRZ ;  /* 0x0000000000287805 */ /* 0x000fe2000001ff00 */
[----:B------:R-:W-:-:S04]  /*13d0*/  @!UP0 UIADD3 UR8, -UR6, 0x100000, URZ ;  /* 0x0010000006088890 */ /* 0x000fc8000fffe13f */
[----:B------:R-:W-:Y:S02]  /*13e0*/  @!UP0 USHF.L.U32 UR9, UR8, 0xb, URZ ;  /* 0x0000000b08098899 */ /* 0x000fe4000800063f */
[----:B------:R-:W-:Y:S01]  /*13f0*/  @!UP0 USHF.L.U32 UR8, UR8, 0x1, URZ ;  /* 0x0000000108088899 */ /* 0x000fe2000800063f */
        /* <DEDUP_REMOVED lines=9> */
[----:B------:R-:W-:Y:S01]  /*1490*/  VOTEU.ALL UP0, P2 ;  /* 0x00000000003f7886 */ /* 0x000fe20001000000 */
[----:B------:R-:W-:Y:S02]  /*14a0*/  CS2R R48, SRZ ;  /* 0x0000000000307805 */ /* 0x000fe4000001ff00 */
[----:B------:R-:W-:Y:S02]  /*14b0*/  CS2R R50, SRZ ;  /* 0x0000000000327805 */ /* 0x000fe4000001ff00 */
[----:B------:R-:W-:Y:S02]  /*14c0*/  CS2R R52, SRZ ;  /* 0x0000000000347805 */ /* 0x000fe4000001ff00 */
[----:B------:R-:W-:Y:S01]  /*14d0*/  CS2R R54, SRZ ;  /* 0x0000000000367805 */ /* 0x000fe2000001ff00 */
[----:B------:R-:W2:Y:S02]  /*14e0*/  FENCE.VIEW.ASYNC.S ;  /* 0x00000000000073c6 */ /* 0x000ea40000000000 */
[----:B--2---:R-:W2:Y:S02]  /*14f0*/  @!UP0 SYNCS.EXCH.64 URZ, [UR20+0x12000], UR8 ;  /* 0x01200008143f85b2 */ /* 0x004ea40008000100 */
[----:B--2---:R-:W-:Y:S06]  /*1500*/  BAR.SYNC.DEFER_BLOCKING 0x0 ;  /* 0x0000000000007b1d */ /* 0x004fec0000010000 */
[----:B------:R2:W4:Y:S02]  /*1510*/  @!UP1 SYNCS.EXCH.64 URZ, [UR20+0x12008], UR10 ;  /* 0x0120080a143f95b2 */ /* 0x0005240008000100 */
[----:B----4-:R-:W-:Y:S01]  /*1520*/  BAR.SYNC.DEFER_BLOCKING 0x0 ;  /* 0x0000000000007b1d */ /* 0x010fe20000010000 */
[----:B--2---:R-:W-:-:S05]  /*1530*/  USHF.L.U32 UR11, UR23, 0x6, URZ ;  /* 0x00000006170b7899 */ /* 0x004fca000800063f */
[----:B------:R2:W4:Y:S01]  /*1540*/  @!UP2 SYNCS.EXCH.64 URZ, [UR20+0x12010], UR6 ;  /* 0x01201006143fa5b2 */ /* 0x0005220008000100 */
[----:B------:R-:W-:Y:S06]  /*1550*/  @!P1 BRA `(.L_x_48) ;  /* 0x0000000400b09947 */ /* 0x000fec0003800000 */
        /* <DEDUP_REMOVED lines=31> */
[----:B------:R-:W-:Y:S01]  /*1750*/  CS2R R54, SRZ ;  /* 0x0000000000367805 */ /* 0x000fe2000001ff00 */
[----:B------:R-:W-:Y:S01]  /*1760*/  UMOV UR5, URZ ;  /* 0x0000003f00057c82 */ /* 0x000fe20008000000 */
[----:B------:R-:W-:-:S05]  /*1770*/  UMOV UR14, URZ ;  /* 0x0000003f000e7c82 */ /* 0x000fca0008000000 */
.L_x_50:
[----:B----4-:R-:W-:Y:S01]  /*1780*/  BAR.SYNC.DEFER_BLOCKING 0x0 ;  /* 0x0000000000007b1d */ /* 0x010fe20000010000 */
[----:B------:R-:W-:Y:S01]  /*1790*/  ULEA UR18, UR5, UR20, 0x3 ;  /* 0x0000001405127291 */ /* 0x000fe2000f8e183f */
[----:B-1----:R-:W-:Y:S01]  /*17a0*/  @!P2 IMAD.MOV.U32 R3, RZ, RZ, 0x6000 ;  /* 0x00006000ff03a424 */ /* 0x002fe200078e00ff */
[----:B------:R-:W-:Y:S01]  /*17b0*/  ELECT P0, URZ, PT ;  /* 0x00000000003f782f */ /* 0x000fe20003800000 */
[----:B------:R-:W-:-:S03]  /*17c0*/  ULEA UR12, UR5, UR20, 0xe ;  /* 0x00000014050c7291 */ /* 0x000fc6000f8e703f */
[----:B------:R-:W-:Y:S02]  /*17d0*/  ISETP.LT.U32.AND P0, PT, R2, 0x20, P0 ;  /* 0x000000200200780c */ /* 0x000fe40000701070 */
[----:B------:R-:W-:Y:S01]  /*17e0*/  ELECT P1, URZ, PT ;  /* 0x00000000003f782f */ /* 0x000fe20003820000 */
[----:B------:R-:W-:-:S03]  /*17f0*/  ULEA UR8, UR5, UR20, 0xd ;  /* 0x0000001405087291 */ /* 0x000fc6000f8e683f */
[----:B------:R-:W-:Y:S01]  /*1800*/  ISETP.LT.U32.AND P1, PT, R2, 0x20, P1 ;  /* 0x000000200200780c */ /* 0x000fe20000f21070 */
[----:B------:R-:W-:Y:S01]  /*1810*/  UMOV UR10, UR14 ;  /* 0x0000000e000a7c82 */ /* 0x000fe20008000000 */
[----:B------:R-:W-:-:S05]  /*1820*/  UIADD3 UR8, UR8, 0xc000, URZ ;  /* 0x0000c00008087890 */ /* 0x000fca000fffe03f */
[----:B------:R-:W-:Y:S01]  /*1830*/  VOTEU.ANY UP0, P0 ;  /* 0x00000000003f7886 */ /* 0x000fe20000000100 */
[----:B------:R-:W-:Y:S01]  /*1840*/  VOTEU.ANY UP2, P0 ;  /* 0x00000000003f7886 */ /* 0x000fe20000040100 */
[----:B------:R1:W-:Y:S01]  /*1850*/  @!P2 SYNCS.ARRIVE.TRANS64 RZ, [UR18+0x12000], R3 ;  /* 0x01200003ffffa9a7 */ /* 0x0003e20008000012 */
[----:B------:R4:W-:Y:S06]  /*1860*/  MEMBAR.ALL.CTA ;  /* 0x0000000000007992 */ /* 0x0009ec0000008000 */
[----:B----4-:R-:W4:Y:S01]  /*1870*/  FENCE.VIEW.ASYNC.S ;  /* 0x00000000000073c6 */ /* 0x010f220000000000 */
[----:B------:R-:W-:Y:S01]  /*1880*/  @UP0 UIADD3 UR13, UR18, 0x12000, URZ ;  /* 0x00012000120d0890 */ /* 0x000fe2000fffe03f */
[----:B--2---:R-:W-:Y:S01]  /*1890*/  @UP0 UMOV UR6, UR28 ;  /* 0x0000001c00060c82 */ /* 0x004fe20008000000 */
[----:B------:R-:W-:Y:S01]  /*18a0*/  @UP0 UMOV UR7, UR29 ;  /* 0x0000001d00070c82 */ /* 0x000fe20008000000 */
[----:B----4-:R-:W-:Y:S01]  /*18b0*/  VOTEU.ANY UP1, P1 ;  /* 0x00000000003f7886 */ /* 0x010fe20000820100 */
[----:B------:R-:W-:Y:S01]  /*18c0*/  VOTEU.ANY UP3, P1 ;  /* 0x00000000003f7886 */ /* 0x000fe20000860100 */
[----:B-1----:R-:W-:-:S03]  /*18d0*/  IMAD.U32 R3, RZ, RZ, UR4 ;  /* 0x00000004ff037e24 */ /* 0x002fc6000f8e00ff */
[----:B------:R-:W-:Y:S01]  /*18e0*/  @UP1 UIADD3 UR9, UR18, 0x12000, URZ ;  /* 0x0001200012091890 */ /* 0x000fe2000fffe03f */
[----:B------:R-:W-:Y:S01]  /*18f0*/  @UP1 UMOV UR16, UR30 ;  /* 0x0000001e00101c82 */ /* 0x000fe20008000000 */
[----:B------:R-:W-:Y:S01]  /*1900*/  @UP1 UMOV UR17, UR31 ;  /* 0x0000001f00111c82 */ /* 0x000fe20008000000 */
[----:B------:R-:W-:Y:S01]  /*1910*/  SHF.L.U32 R3, R3, 0x1f, RZ ;  /* 0x0000001f03037819 */ /* 0x000fe200000006ff */
[----:B------:R-:W-:Y:S06]  /*1920*/  BAR.SYNC.DEFER_BLOCKING 0x0 ;  /* 0x0000000000007b1d */ /* 0x000fec0000010000 */
[----:B------:R1:W-:Y:S02]  /*1930*/  @UP2 UTMALDG.2D [UR12], [UR6] ;  /* 0x0000000c060025b4 */ /* 0x0003e40008008000 */
[----:B------:R-:W-:Y:S06]  /*1940*/  BAR.SYNC.DEFER_BLOCKING 0x0 ;  /* 0x0000000000007b1d */ /* 0x000fec0000010000 */
[----:B------:R1:W-:Y:S02]  /*1950*/  @UP3 UTMALDG.2D [UR8], [UR16] ;  /* 0x00000008100035b4 */ /* 0x0003e40008008000 */
[----:B------:R-:W-:Y:S06]  /*1960*/  BAR.SYNC.DEFER_BLOCKING 0x0 ;  /* 0x0000000000007b1d */ /* 0x000fec0000010000 */
[----:B------:R-:W2:Y:S02]  /*1970*/  SYNCS.PHASECHK.TRANS64.TRYWAIT P0, [UR18+0x12000], R3 ;  /* 0x01200003ff0075a7 */ /* 0x000ea40008000152 */
[----:B-12---:R-:W-:Y:S05]  /*1980*/  @!P0 BRA `(.L_x_49) ;  /* 0x0000000800248947 */ /* 0x006fea0003800000 */
.L_x_51:
[----:B------:R-:W-:Y:S01]  /*1990*/  USHF.R.U32.HI UR16, URZ, 0x4, UR12 ;  /* 0x000000043f107899 */ /* 0x000fe2000801160c */
[----:B------:R-:W-:Y:S02]  /*19a0*/  WARPGROUP.DEPBAR.LE gsb0, 0x0 ;  /* 0x00008000000079c5 */ /* 0x000fe40000010000 */
[----:B------:R-:W-:Y:S01]  /*19b0*/  USHF.R.U32.HI UR18, URZ, 0x4, UR8 ;  /* 0x000000043f127899 */ /* 0x000fe20008011608 */
[----:B------:R-:W-:Y:S01]  /*19c0*/  WARPGROUP.ARRIVE ;  /* 0x00000000000079c5 */ /* 0x000fe20000000000 */
[----:B------:R-:W-:Y:S01]  /*19d0*/  USGXT.U32 UR16, UR16, 0xe ;  /* 0x0000000e1010789a */ /* 0x000fe20008000000 */
[----:B------:R-:W1:Y:S01]  /*19e0*/  LDC R3, c[0x0][0x230] ;  /* 0x00008c00ff037b82 */ /* 0x000e620000000800 */
[----:B------:R-:W-:Y:S01]  /*19f0*/  USGXT.U32 UR18, UR18, 0xe ;  /* 0x0000000e1212789a */ /* 0x000fe20008000000 */
[----:B------:R-:W-:Y:S01]  /*1a00*/  UMOV UR17, 0x40000040 ;  /* 0x4000004000117882 */ /* 0x000fe20000000000 */
[----:B------:R-:W-:Y:S01]  /*1a10*/  UMOV UR19, 0x40000040 ;  /* 0x4000004000137882 */ /* 0x000fe20000000000 */
[----:B------:R-:W-:-:S02]  /*1a20*/  UIADD3 UR24, UP0, UR16, 0x2, URZ ;  /* 0x0000000210187890 */ /* 0x000fc4000ff1e03f */
[----:B------:R-:W-:Y:S01]  /*1a30*/  UIADD3 UR26, UP1, UR18, 0x2, URZ ;  /* 0x00000002121a7890 */ /* 0x000fe2000ff3e03f */
[----:B------:R-:W-:-:S03]  /*1a40*/  UMOV UR6, URZ ;  /* 0x0000003f00067c82 */ /* 0x000fc60008000000 */
[----:B------:R-:W-:Y:S01]  /*1a50*/  QGMMA.64x64x32.F32.E4M3.E4M3 R56, gdesc[UR16], R56 ;  /* 0x00e00000103879f3 */ /* 0x000fe20008700838 */
[----:B------:R-:W-:Y:S01]  /*1a60*/  UMOV UR7, URZ ;  /* 0x0000003f00077c82 */ /* 0x000fe20008000000 */
[----:B------:R-:W-:Y:S02]  /*1a70*/  UIADD3.X UR25, UR6, 0x40000040, URZ, UP0, !UPT ;  /* 0x4000004006197890 */ /* 0x000fe400087fe43f */
[----:B------:R-:W-:Y:S02]  /*1a80*/  UIADD3.X UR27, UR7, 0x40000040, URZ, UP1, !UPT ;  /* 0x40000040071b7890 */ /* 0x000fe40008ffe43f */
[----:B------:R-:W-:Y:S02]  /*1a90*/  UIADD3.64 UR36, UR24, 0x2, URZ ;  /* 0x0000000218247897 */ /* 0x000fe4000fffe03f */
[----:B------:R-:W-:Y:S02]  /*1aa0*/  UIADD3.64 UR38, UR26, 0x2, URZ ;  /* 0x000000021a267897 */ /* 0x000fe4000fffe03f */
[----:B------:R-:W-:-:S02]  /*1ab0*/  UIADD3.64 UR40, UR24, 0x4, URZ ;  /* 0x0000000418287897 */ /* 0x000fc4000fffe03f */
[----:B------:R-:W-:Y:S02]  /*1ac0*/  UIADD3.64 UR42, UR26, 0x4, URZ ;  /* 0x000000041a2a7897 */ /* 0x000fe4000fffe03f */
[----:B------:R-:W-:Y:S02]  /*1ad0*/  UIADD3.64 UR16, UR24, 0x1fe, URZ ;  /* 0x000001fe18107897 */ /* 0x000fe4000fffe03f */
[----:B------:R-:W-:Y:S02]  /*1ae0*/  UIADD3 UR14, UR14, 0x80, URZ ;  /* 0x000000800e0e7890 */ /* 0x000fe4000fffe03f */
[----:B------:R-:W-:-:S04]  /*1af0*/  UIADD3 UR5, UR5, 0x1, URZ ;  /* 0x0000000105057890 */ /* 0x000fc8000fffe03f */
[----:B-1----:R-:W-:Y:S01]  /*1b00*/  ISETP.LE.AND P0, PT, R3, UR14, PT ;  /* 0x0000000e03007c0c */ /* 0x002fe2000bf03270 */
[----:B------:R-:W-:-:S04]  /*1b10*/  UISETP.NE.U32.AND UP0, UPT, UR5, 0x3, UPT ;  /* 0x000000030500788c */ /* 0x000fc8000bf05070 */
[----:B------:R-:W-:Y:S02]  /*1b20*/  USEL UR6, URZ, 0x1, UP0 ;  /* 0x000000013f067887 */ /* 0x000fe40008000000 */
[----:B------:R-:W-:Y:S02]  /*1b30*/  USEL UR5, UR5, URZ, UP0 ;  /* 0x0000003f05057287 */ /* 0x000fe40008000000 */
[----:B------:R-:W-:Y:S01]  /*1b40*/  ULOP3.LUT UR4, UR4, UR6, URZ, 0x3c, !UPT ;  /* 0x0000000604047292 */ /* 0x000fe2000f8e3c3f */
[----:B------:R-:W-:Y:S04]  /*1b50*/  QGMMA.64x64x32.F32.E4M3.E4M3 R56, gdesc[UR24], R56 ;  /* 0x00e00000183879f3 */ /* 0x000fe80008700838 */
[----:B------:R-:W-:Y:S01]  /*1b60*/  QGMMA.64x64x32.F32.E4M3.E4M3 R56, gdesc[UR36], R56 ;  /* 0x00e00000243879f3 */ /* 0x000fe20008700838 */
[----:B------:R-:W-:-:S03]  /*1b70*/  UIADD3.64 UR36, UR24, 0x202, URZ ;  /* 0x0000020218247897 */ /* 0x000fc6000fffe03f */
[----:B------:R-:W-:Y:S01]  /*1b80*/  QGMMA.64x64x32.F32.E4M3.E4M3 R56, gdesc[UR40], R56 ;  /* 0x00e00000283879f3 */ /* 0x000fe20008700838 */
[----:B------:R-:W-:-:S03]  /*1b90*/  UIADD3.64 UR40, UR24, 0x204, URZ ;  /* 0x0000020418287897 */ /* 0x000fc6000fffe03f */
[----:B------:R-:W-:Y:S01]  /*1ba0*/  QGMMA.64x64x32.F32.E4M3.E4M3 R24, gdesc[UR16], R24 ;  /* 0x00e00000101879f3 */ /* 0x000fe20008700818 */
[----:B------:R-:W-:Y:S01]  /*1bb0*/  UIADD3.64 UR16, UR24, 0x200, URZ ;  /* 0x0000020018107897 */ /* 0x000fe2000fffe03f */
[----:B------:R-:W-:Y:S01]  /*1bc0*/  UMOV UR18, UR26 ;  /* 0x0000001a00127c82 */ /* 0x000fe20008000000 */
[----:B------:R-:W-:-:S07]  /*1bd0*/  UMOV UR19, UR27 ;  /* 0x0000001b00137c82 */ /* 0x000fce0008000000 */
[----:B------:R-:W-:Y:S04]  /*1be0*/  QGMMA.64x64x32.F32.E4M3.E4M3 R24, gdesc[UR16], R24 ;  /* 0x00e00000101879f3 */ /* 0x000fe80008700818 */
[----:B------:R-:W-:Y:S04]  /*1bf0*/  QGMMA.64x64x32.F32.E4M3.E4M3 R24, gdesc[UR36], R24 ;  /* 0x00e00000241879f3 */ /* 0x000fe80008700818 */
[----:B------:R-:W-:Y:S01]  /*1c00*/  QGMMA.64x64x32.F32.E4M3.E4M3 R24, gdesc[UR40], R24, gsb0 ;  /* 0x00e00000281879f3 */ /* 0x000fe20008000818 */
[----:B------:R-:W-:Y:S05]  /*1c10*/  @!P0 BRA `(.L_x_50) ;  /* 0xfffffff800d88947 */ /* 0x000fea000383ffff */
.L_x_48:
[----:B------:R-:W-:Y:S02]  /*1c20*/  WARPGROUP.DEPBAR.LE gsb0, 0x0 ;  /* 0x00008000000079c5 */ /* 0x000fe40000010000 */
[----:B----4-:R-:W-:Y:S01]  /*1c30*/  BAR.SYNC.DEFER_BLOCKING 0x0 ;  /* 0x0000000000007b1d */ /* 0x010fe20000010000 */
[C---:B-1----:R-:W-:Y:S01]  /*1c40*/  IMAD.SHL.U32 R3, R0.reuse, 0x20, RZ ;  /* 0x0000002000037824 */ /* 0x042fe200078e00ff */
[----:B------:R-:W-:Y:S01]  /*1c50*/  F2FP.SATFINITE.E4M3.F32.PACK_AB_MERGE_C R56, R57, R56, RZ ;  /* 0x000000383938723e */ /* 0x000fe200048070ff */
[C---:B---3--:R-:W-:Y:S01]  /*1c60*/  IMAD.SHL.U32 R4, R0.reuse, 0x10, RZ ;  /* 0x0000001000047824 */ /* 0x048fe200078e00ff */
[----:B------:R-:W-:Y:S01]  /*1c70*/  F2FP.SATFINITE.E4M3.F32.PACK_AB_MERGE_C R58, R59, R58, RZ ;  /* 0x0000003a3b3a723e */ /* 0x000fe200048070ff */
[----:B------:R-:W-:Y:S01]  /*1c80*/  IMAD.SHL.U32 R0, R0, 0x2, RZ ;  /* 0x0000000200007824 */ /* 0x000fe200078e00ff */
[----:B------:R-:W-:Y:S02]  /*1c90*/  LOP3.LUT R3, R3, 0xc00, RZ, 0xc0, !PT ;  /* 0x00000c0003037812 */ /* 0x000fe400078ec0ff */
[----:B------:R-:W-:-:S02]  /*1ca0*/  ELECT P0, URZ, PT ;  /* 0x00000000003f782f */ /* 0x000fc40003800000 */
[----:B------:R-:W-:Y:S01]  /*1cb0*/  F2FP.SATFINITE.E4M3.F32.PACK_AB_MERGE_C R60, R61, R60, RZ ;  /* 0x0000003c3d3c723e */ /* 0x000fe200048070ff */
[----:B------:R-:W-:Y:S01]  /*1cc0*/  UMOV UR21, UR11 ;  /* 0x0000000b00157c82 */ /* 0x000fe20008000000 */
[----:B------:R-:W-:Y:S01]  /*1cd0*/  LOP3.LUT R3, R3, 0x1c0, R4, 0xf8, !PT ;  /* 0x000001c003037812 */ /* 0x000fe200078ef804 */
[----:B------:R-:W-:Y:S01]  /*1ce0*/  UMOV UR22, UR15 ;  /* 0x0000000f00167c82 */ /* 0x000fe20008000000 */
[----:B------:R-:W-:Y:S02]  /*1cf0*/  F2FP.SATFINITE.E4M3.F32.PACK_AB_MERGE_C R62, R63, R62, RZ ;  /* 0x0000003e3f3e723e */ /* 0x000fe400048070ff */
[----:B------:R-:W-:Y:S02]  /*1d00*/  F2FP.SATFINITE.E4M3.F32.PACK_AB_MERGE_C R24, R25, R24, RZ ;  /* 0x000000181918723e */ /* 0x000fe400048070ff */
[----:B------:R-:W-:Y:S02]  /*1d10*/  F2FP.SATFINITE.E4M3.F32.PACK_AB_MERGE_C R26, R27, R26, RZ ;  /* 0x0000001a1b1a723e */ /* 0x000fe400048070ff */
[----:B------:R-:W-:-:S02]  /*1d20*/  F2FP.SATFINITE.E4M3.F32.PACK_AB_MERGE_C R28, R29, R28, RZ ;  /* 0x0000001c1d1c723e */ /* 0x000fc400048070ff */
[----:B------:R-:W-:Y:S02]  /*1d30*/  F2FP.SATFINITE.E4M3.F32.PACK_AB_MERGE_C R30, R31, R30, RZ ;  /* 0x0000001e1f1e723e */ /* 0x000fe400048070ff */
[----:B------:R-:W-:Y:S01]  /*1d40*/  LOP3.LUT R3, R3, 0x36, R0, 0xf8, !PT ;  /* 0x0000003603037812 */ /* 0x000fe200078ef800 */
[----:B------:R-:W1:Y:S02]  /*1d50*/  @!P2 SYNCS.CCTL.IV [UR20+0x12000] ;  /* 0x01200000ff00a9b1 */ /* 0x000e640008000014 */
[----:B-1----:R-:W-:Y:S01]  /*1d60*/  BAR.SYNC.DEFER_BLOCKING 0x0 ;  /* 0x0000000000007b1d */ /* 0x002fe20000010000 */
[----:B------:R-:W-:Y:S02]  /*1d70*/  F2FP.SATFINITE.E4M3.F32.PACK_AB_MERGE_C R64, R65, R64, RZ ;  /* 0x000000404140723e */ /* 0x000fe400048070ff */
[----:B------:R-:W-:Y:S02]  /*1d80*/  F2FP.SATFINITE.E4M3.F32.PACK_AB_MERGE_C R66, R67, R66, RZ ;  /* 0x000000424342723e */ /* 0x000fe400048070ff */
[----:B------:R-:W-:-:S02]  /*1d90*/  F2FP.SATFINITE.E4M3.F32.PACK_AB_MERGE_C R68, R69, R68, RZ ;  /* 0x000000444544723e */ /* 0x000fc400048070ff */
[----:B------:R-:W-:Y:S02]  /*1da0*/  F2FP.SATFINITE.E4M3.F32.PACK_AB_MERGE_C R70, R71, R70, RZ ;  /* 0x000000464746723e */ /* 0x000fe400048070ff */
[----:B------:R-:W-:Y:S02]  /*1db0*/  F2FP.SATFINITE.E4M3.F32.PACK_AB_MERGE_C R32, R33, R32, RZ ;  /* 0x000000202120723e */ /* 0x000fe400048070ff */
[----:B------:R-:W-:Y:S02]  /*1dc0*/  F2FP.SATFINITE.E4M3.F32.PACK_AB_MERGE_C R34, R35, R34, RZ ;  /* 0x000000222322723e */ /* 0x000fe400048070ff */
[----:B------:R-:W-:Y:S02]  /*1dd0*/  F2FP.SATFINITE.E4M3.F32.PACK_AB_MERGE_C R36, R37, R36, RZ ;  /* 0x000000242524723e */ /* 0x000fe400048070ff */
[----:B------:R-:W-:Y:S02]  /*1de0*/  F2FP.SATFINITE.E4M3.F32.PACK_AB_MERGE_C R38, R39, R38, RZ ;  /* 0x000000262726723e */ /* 0x000fe400048070ff */
[----:B------:R-:W-:-:S02]  /*1df0*/  LOP3.LUT R5, R3, 0x10, RZ, 0x3c, !PT ;  /* 0x0000001003057812 */ /* 0x000fc400078e3cff */
[----:B------:R-:W-:Y:S02]  /*1e00*/  F2FP.SATFINITE.E4M3.F32.PACK_AB_MERGE_C R72, R73, R72, RZ ;  /* 0x000000484948723e */ /* 0x000fe400048070ff */
[----:B------:R-:W-:Y:S02]  /*1e10*/  F2FP.SATFINITE.E4M3.F32.PACK_AB_MERGE_C R74, R75, R74, RZ ;  /* 0x0000004a4b4a723e */ /* 0x000fe400048070ff */
[----:B------:R-:W-:Y:S01]  /*1e20*/  F2FP.SATFINITE.E4M3.F32.PACK_AB_MERGE_C R76, R77, R76, RZ ;  /* 0x0000004c4d4c723e */ /* 0x000fe200048070ff */
[----:B------:R-:W1:Y:S02]  /*1e30*/  @!P2 SYNCS.CCTL.IV [UR20+0x12008] ;  /* 0x01200800ff00a9b1 */ /* 0x000e640008000014 */
[----:B-1----:R-:W-:Y:S01]  /*1e40*/  BAR.SYNC.DEFER_BLOCKING 0x0 ;  /* 0x0000000000007b1d */ /* 0x002fe20000010000 */
[----:B------:R-:W-:Y:S02]  /*1e50*/  F2FP.SATFINITE.E4M3.F32.PACK_AB_MERGE_C R78, R79, R78, RZ ;  /* 0x0000004e4f4e723e */ /* 0x000fe400048070ff */
[----:B------:R-:W-:-:S02]  /*1e60*/  F2FP.SATFINITE.E4M3.F32.PACK_AB_MERGE_C R40, R41, R40, RZ ;  /* 0x000000282928723e */ /* 0x000fc400048070ff */
[----:B------:R-:W-:Y:S02]  /*1e70*/  F2FP.SATFINITE.E4M3.F32.PACK_AB_MERGE_C R42, R43, R42, RZ ;  /* 0x0000002a2b2a723e */ /* 0x000fe400048070ff */
[----:B------:R-:W-:Y:S02]  /*1e80*/  F2FP.SATFINITE.E4M3.F32.PACK_AB_MERGE_C R44, R45, R44, RZ ;  /* 0x0000002c2d2c723e */ /* 0x000fe400048070ff */
[----:B------:R-:W-:Y:S02]  /*1e90*/  F2FP.SATFINITE.E4M3.F32.PACK_AB_MERGE_C R46, R47, R46, RZ ;  /* 0x0000002e2f2e723e */ /* 0x000fe400048070ff */
[----:B------:R-:W-:Y:S02]  /*1ea0*/  LOP3.LUT R7, R3, 0x20, RZ, 0x3c, !PT ;  /* 0x0000002003077812 */ /* 0x000fe400078e3cff */
[----:B------:R-:W-:Y:S02]  /*1eb0*/  F2FP.SATFINITE.E4M3.F32.PACK_AB_MERGE_C R80, R81, R80, RZ ;  /* 0x000000505150723e */ /* 0x000fe400048070ff */
[----:B------:R-:W-:-:S02]  /*1ec0*/  F2FP.SATFINITE.E4M3.F32.PACK_AB_MERGE_C R82, R83, R82, RZ ;  /* 0x000000525352723e */ /* 0x000fc400048070ff */
[----:B------:R-:W-:Y:S02]  /*1ed0*/  F2FP.SATFINITE.E4M3.F32.PACK_AB_MERGE_C R84, R85, R84, RZ ;  /* 0x000000545554723e */ /* 0x000fe400048070ff */
[----:B------:R-:W-:Y:S02]  /*1ee0*/  F2FP.SATFINITE.E4M3.F32.PACK_AB_MERGE_C R86, R87, R86, RZ ;  /* 0x000000565756723e */ /* 0x000fe400048070ff */
[----:B------:R-:W-:Y:S02]  /*1ef0*/  F2FP.SATFINITE.E4M3.F32.PACK_AB_MERGE_C R48, R49, R48, RZ ;  /* 0x000000303130723e */ /* 0x000fe400048070ff */
[----:B------:R-:W-:Y:S01]  /*1f00*/  F2FP.SATFINITE.E4M3.F32.PACK_AB_MERGE_C R50, R51, R50, RZ ;  /* 0x000000323332723e */ /* 0x000fe200048070ff */
[----:B------:R-:W1:Y:S02]  /*1f10*/  @!P2 SYNCS.CCTL.IV [UR20+0x12010] ;  /* 0x01201000ff00a9b1 */ /* 0x000e640008000014 */
[----:B-1----:R-:W-:Y:S01]  /*1f20*/  STS.U16 [R3+UR20], R56 ;  /* 0x0000003803007988 */ /* 0x002fe20008000414 */
[----:B------:R-:W-:-:S02]  /*1f30*/  F2FP.SATFINITE.E4M3.F32.PACK_AB_MERGE_C R52, R53, R52, RZ ;  /* 0x000000343534723e */ /* 0x000fc400048070ff */
[----:B------:R-:W-:Y:S01]  /*1f40*/  F2FP.SATFINITE.E4M3.F32.PACK_AB_MERGE_C R54, R55, R54, RZ ;  /* 0x000000363736723e */ /* 0x000fe200048070ff */
[----:B------:R-:W-:Y:S01]  /*1f50*/  STS.U16 [R3+UR20+0x200], R58 ;  /* 0x0002003a03007988 */ /* 0x000fe20008000414 */
[----:B------:R-:W-:-:S03]  /*1f60*/  ISETP.LT.U32.AND P0, PT, R2, 0x20, P0 ;  /* 0x000000200200780c */ /* 0x000fc60000701070 */
[----:B------:R-:W-:Y:S04]  /*1f70*/  STS.U16 [R3+UR20+0x8], R60 ;  /* 0x0000083c03007988 */ /* 0x000fe80008000414 */
[----:B------:R-:W-:Y:S04]  /*1f80*/  STS.U16 [R3+UR20+0x208], R62 ;  /* 0x0002083e03007988 */ /* 0x000fe80008000414 */
[----:B------:R-:W-:Y:S02]  /*1f90*/  STS.U16 [R3+UR20+0x1000], R24 ;  /* 0x0010001803007988 */ /* 0x000fe40008000414 */
[----:B------:R-:W-:Y:S01]  /*1fa0*/  VOTEU.ANY UP0, P0 ;  /* 0x00000000003f7886 */ /* 0x000fe20000000100 */
[----:B------:R-:W-:Y:S01]  /*1fb0*/  VOTEU.ANY UP1, P0 ;  /* 0x00000000003f7886 */ /* 0x000fe20000020100 */
[----:B------:R-:W-:Y:S03]  /*1fc0*/  STS.U16 [R3+UR20+0x1200], R26 ;  /* 0x0012001a03007988 */ /* 0x000fe60008000414 */
[----:B--2---:R-:W-:Y:S01]  /*1fd0*/  @UP0 UMOV UR6, UR32 ;  /* 0x0000002000060c82 */ /* 0x004fe20008000000 */
[----:B------:R-:W-:Y:S01]  /*1fe0*/  STS.U16 [R3+UR20+0x1008], R28 ;  /* 0x0010081c03007988 */ /* 0x000fe20008000414 */
[----:B------:R-:W-:-:S03]  /*1ff0*/  @UP0 UMOV UR7, UR33 ;  /* 0x0000002100070c82 */ /* 0x000fc60008000000 */
[----:B------:R1:W-:Y:S04]  /*2000*/  STS.U16 [R3+UR20+0x1208], R30 ;  /* 0x0012081e03007988 */ /* 0x0003e80008000414 */
[----:B------:R-:W-:Y:S04]  /*2010*/  STS.U16 [R5+UR20], R64 ;  /* 0x0000004005007988 */ /* 0x000fe80008000414 */
[----:B------:R-:W-:Y:S01]  /*2020*/  STS.U16 [R5+UR20+0x200], R66 ;  /* 0x0002004205007988 */ /* 0x000fe20008000414 */
[----:B-1----:R-:W-:-:S03]  /*2030*/  LOP3.LUT R3, R3, 0x30, RZ, 0x3c, !PT ;  /* 0x0000003003037812 */ /* 0x002fc600078e3cff */
[----:B------:R-:W-:Y:S04]  /*2040*/  STS.U16 [R5+UR20+0x8], R68 ;  /* 0x0000084405007988 */ /* 0x000fe80008000414 */
[----:B------:R-:W-:Y:S04]  /*2050*/  STS.U16 [R5+UR20+0x208], R70 ;  /* 0x0002084605007988 */ /* 0x000fe80008000414 */
[----:B------:R-:W-:Y:S04]  /*2060*/  STS.U16 [R5+UR20+0x1000], R32 ;  /* 0x0010002005007988 */ /* 0x000fe80008000414 */
[----:B------:R-:W-:Y:S04]  /*2070*/  STS.U16 [R5+UR20+0x1200], R34 ;  /* 0x0012002205007988 */ /* 0x000fe80008000414 */
[----:B------:R-:W-:Y:S04]  /*2080*/  STS.U16 [R5+UR20+0x1008], R36 ;  /* 0x0010082405007988 */ /* 0x000fe80008000414 */
[----:B------:R-:W-:Y:S04]  /*2090*/  STS.U16 [R5+UR20+0x1208], R38 ;  /* 0x0012082605007988 */ /* 0x000fe80008000414 */
[----:B------:R-:W-:Y:S04]  /*20a0*/  STS.U16 [R7+UR20], R72 ;  /* 0x0000004807007988 */ /* 0x000fe80008000414 */
[----:B------:R-:W-:Y:S04]  /*20b0*/  STS.U16 [R7+UR20+0x200], R74 ;  /* 0x0002004a07007988 */ /* 0x000fe80008000414 */
        /* <DEDUP_REMOVED lines=13> */
[----:B------:R-:W-:Y:S01]  /*2190*/  STS.U16 [R3+UR20+0x1208], R54 ;  /* 0x0012083603007988 */ /* 0x000fe20008000414 */
[----:B------:R1:W-:Y:S06]  /*21a0*/  MEMBAR.ALL.CTA ;  /* 0x0000000000007992 */ /* 0x0003ec0000008000 */
[----:B-1----:R-:W1:Y:S02]  /*21b0*/  FENCE.VIEW.ASYNC.S ;  /* 0x00000000000073c6 */ /* 0x002e640000000000 */
[----:B-1----:R-:W-:Y:S06]  /*21c0*/  BAR.SYNC.DEFER_BLOCKING 0x0 ;  /* 0x0000000000007b1d */ /* 0x002fec0000010000 */
[----:B------:R1:W-:Y:S01]  /*21d0*/  @UP1 UTMASTG.2D [UR20], [UR6] ;  /* 0x00000014060013b5 */ /* 0x0003e20008008000 */
[----:B------:R0:W-:Y:S01]  /*21e0*/  UTMACMDFLUSH ;  /* 0x00000000000079b7 */ /* 0x0001e20000000000 */
[----:B------:R-:W-:-:S04]  /*21f0*/  DEPBAR.LE SB0, 0x0 ;  /* 0x000080000000791a */ /* 0x000fc80000000000 */
[----:B------:R-:W-:Y:S06]  /*2200*/  BAR.SYNC.DEFER_BLOCKING 0x0 ;  /* 0x0000000000007b1d */ /* 0x000fec0000010000 */
[----:B-1----:R-:W-:Y:S05]  /*2210*/  EXIT ;  /* 0x000000000000794d */ /* 0x002fea0003800000 */
.L_x_49:
[----:B------:R-:W1:Y:S02]  /*2220*/  SYNCS.PHASECHK.TRANS64.TRYWAIT P0, [UR18+0x12000], R3 ;  /* 0x01200003ff0075a7 */ /* 0x000e640008000152 */
[----:B-1----:R-:W-:Y:S05]  /*2230*/  @!P0 BRA `(.L_x_49) ;  /* 0xfffffffc00f88947 */ /* 0x002fea000383ffff */
[----:B------:R-:W-:Y:S05]  /*2240*/  BRA `(.L_x_51) ;  /* 0xfffffff400d07947 */ /* 0x000fea000383ffff */
.L_x_52:
[----:B------:R-:W-:-:S00]  /*2250*/  BRA `(.L_x_52) ;  /* 0xfffffffc00fc7947 */ /* 0x000fc0000383ffff */
[----:B------:R-:W-:-:S00]  /*2260*/  NOP ;  /* 0x0000000000007918 */ /* 0x000fc00000000000 */
        /* <DEDUP_REMOVED lines=9> */
.L_x_53:


//--------------------- .nv.shared.gluon_wgmma    --------------------------
	.section	.nv.shared.gluon_wgmma,"aw",@nobits
	.sectionflags	@""
	.align	16
	.zero		1024


//--------------------- .nv.shared.reserved.0     --------------------------
	.section	.nv.shared.reserved.0,"aw",@nobits
	.weak		__nv_reservedSMEM_offset_0_alias
	.size		__nv_reservedSMEM_offset_0_alias, 0, 0
	.other		__nv_reservedSMEM_offset_0_alias,@"STO_CUDA_RESERVED_SHARED STV_DEFAULT"
__nv_reservedSMEM_offset_0_alias:
	.zero		0


//--------------------- .nv.constant0.gluon_wgmma --------------------------
	.section	.nv.constant0.gluon_wgmma,"a",@progbits
	.sectionflags	@""
	.align	4
.nv.constant0.gluon_wgmma:
	.zero		608


//--------------------- SYMBOLS --------------------------

	.type		.nv.reservedSmem.offset0,@object
	.size		.nv.reservedSmem.offset0,0x4
